def gluon_tcgen05(
    a_ptr,
    b_ptr,
    c_ptr,
    M,
    N,
    K,
    stride_am,
    stride_bk,
    stride_cm,
    BLOCK_M: gl.constexpr,
    BLOCK_N: gl.constexpr,
    BLOCK_K: gl.constexpr,
    DTYPE: gl.constexpr,
    A_LAYOUT: gl.constexpr,
    B_LAYOUT: gl.constexpr,
    C_LAYOUT: gl.constexpr,
    B_SHAPE: gl.constexpr,
    TMEM_LAYOUT: gl.constexpr,
    TMEM_REG: gl.constexpr,
    TRANS_B: gl.constexpr,
    NUM_BUFFERS: gl.constexpr,
):
    a_desc = tma.make_tensor_descriptor(
        a_ptr, [M, K], [stride_am, 1], [BLOCK_M, BLOCK_K], A_LAYOUT
    )
    b_desc = tma.make_tensor_descriptor(
        b_ptr,
        [N, K] if TRANS_B else [K, N],
        [stride_bk, 1],
        B_SHAPE,
        B_LAYOUT,
    )
    c_desc = tma.make_tensor_descriptor(
        c_ptr, [M, N], [stride_cm, 1], [BLOCK_M, BLOCK_N], C_LAYOUT
    )

    a_bufs = gl.allocate_shared_memory(
        DTYPE, [NUM_BUFFERS, BLOCK_M, BLOCK_K], A_LAYOUT
    )
    b_bufs = gl.allocate_shared_memory(DTYPE, [NUM_BUFFERS] + B_SHAPE, B_LAYOUT)

    pid_m = gl.program_id(0)
    pid_n = gl.program_id(1)
    off_m = pid_m * BLOCK_M
    off_n = pid_n * BLOCK_N

    tma_bars = gl.allocate_shared_memory(
        gl.int64, [NUM_BUFFERS, 1], mbarrier.MBarrierLayout()
    )
    mma_bars = gl.allocate_shared_memory(
        gl.int64, [NUM_BUFFERS, 1], mbarrier.MBarrierLayout()
    )
    for i in gl.static_range(NUM_BUFFERS):
        mbarrier.init(tma_bars.index(i), count=1)
        mbarrier.init(mma_bars.index(i), count=1)

    acc_tmem = allocate_tensor_memory(gl.float32, [BLOCK_M, BLOCK_N], TMEM_LAYOUT)
    idx = 0
    phase = 0
    use_acc = False
    for k in range(0, K, BLOCK_K):
        a = a_bufs.index(idx)
        b = b_bufs.index(idx)
        tma_bar = tma_bars.index(idx)
        mma_bar = mma_bars.index(idx)
        mbarrier.expect(
            tma_bar, a_desc.block_type.nbytes + b_desc.block_type.nbytes
        )
        tma.async_copy_global_to_shared(a_desc, [off_m, k], tma_bar, a)
        tma.async_copy_global_to_shared(
            b_desc, [off_n, k] if TRANS_B else [k, off_n], tma_bar, b
        )
        mbarrier.wait(tma_bar, phase=phase)

        if TRANS_B:
            b = b.permute((1, 0))
        tcgen05_mma(a, b, acc_tmem, use_acc=use_acc)
        tcgen05_commit(mma_bar)
        mbarrier.wait(mma_bar, phase=phase)
        use_acc = True

        idx += 1
        if idx == NUM_BUFFERS:
            idx = 0
            phase ^= 1

    for i in gl.static_range(NUM_BUFFERS):
        mbarrier.invalidate(tma_bars.index(i))
        mbarrier.invalidate(mma_bars.index(i))

    acc = acc_tmem.load(TMEM_REG)
    c_smem = gl.allocate_shared_memory(DTYPE, [BLOCK_M, BLOCK_N], C_LAYOUT)
    c_smem.store(acc.to(DTYPE))
    fence_async_shared()
    tma.async_copy_shared_to_global(c_desc, [off_m, off_n], c_smem)
    tma.store_wait(pendings=0)

# config = {"BLOCK_K": 128, "BLOCK_M": 128, "BLOCK_N": 256, "arch": "sm_100", "dtype": "bf16", "num_buffers": 1, "num_warps": 4, "trans_b": 0}
# arch = sm_100


// ===== COMPILED SASS (sm_100a) =====

	.target	sm_100a

	.elftype	@"ET_EXEC"


//--------------------- .note.nv.tkinfo           --------------------------
	.section	.note.nv.tkinfo,"",@"SHT_NOTE"
	.sectionflags	@"SHF_NOTE_NV_TKINFO"
	.tkinfo
        /*0018*/ 	.word	0x00000081
        /*0030*/ 	.string	""
        /*0030*/ 	.string	"ptxas-blackwell"
        /*0030*/ 	.string	"Cuda compilation tools, release 12.9, V12.9.86"
        /*0030*/ 	.string	"Build cuda_12.9.r12.9/compiler.36037853_0"
        /*0030*/ 	.string	"-v  -suppress-debug-info  -lineinfo  -arch sm_100a "



//--------------------- .note.nv.cuver            --------------------------
	.section	.note.nv.cuver,"",@"SHT_NOTE"
	.sectionflags	@"SHF_NOTE_NV_CUVER"
        /*0018*/ 	.short	0x0001
        /*001a*/ 	.short	0x0064
        /*001c*/ 	.short	0x0001
        /*001e*/ 	.short	0x0000
        /*0020*/ 	.short	0x0001
        /*0022*/ 	.short	0x0000


//--------------------- .nv.info                  --------------------------
	.section	.nv.info,"",@"SHT_CUDA_INFO"
	.align	4


	//----- nvinfo : EIATTR_REGCOUNT
	.align		4
        /*0000*/ 	.byte	0x04, 0x2f
        /*0002*/ 	.short	(.L_4 - .L_3)
	.align		4
.L_3:
        /*0004*/ 	.word	index@(gluon_tcgen05)
        /*0008*/ 	.word	0x000000aa


	//----- nvinfo : EIATTR_FRAME_SIZE
	.align		4
.L_4:
        /*000c*/ 	.byte	0x04, 0x11
        /*000e*/ 	.short	(.L_6 - .L_5)
	.align		4
.L_5:
        /*0010*/ 	.word	index@($__internal_2_$__cuda_sm10x_tcgen05_guardrail_trap_unallocated_columns_being_dealloced)
        /*0014*/ 	.word	0x00000000


	//----- nvinfo : EIATTR_FRAME_SIZE
	.align		4
.L_6:
        /*0018*/ 	.byte	0x04, 0x11
        /*001a*/ 	.short	(.L_8 - .L_7)
	.align		4
.L_7:
        /*001c*/ 	.word	index@($__internal_1_$__cuda_sm10x_tcgen05_guardrail_trap_phase_invalid_during_alloc)
        /*0020*/ 	.word	0x00000000


	//----- nvinfo : EIATTR_FRAME_SIZE
	.align		4
.L_8:
        /*0024*/ 	.byte	0x04, 0x11
        /*0026*/ 	.short	(.L_10 - .L_9)
	.align		4
.L_9:
        /*0028*/ 	.word	index@($__internal_0_$__cuda_sm10x_tcgen05_guardrail_trap_col_being_dealloced_not_returned_by_alloc)
        /*002c*/ 	.word	0x00000000


	//----- nvinfo : EIATTR_FRAME_SIZE
	.align		4
.L_10:
        /*0030*/ 	.byte	0x04, 0x11
        /*0032*/ 	.short	(.L_12 - .L_11)
	.align		4
.L_11:
        /*0034*/ 	.word	index@(gluon_tcgen05)
        /*0038*/ 	.word	0x00000000


	//----- nvinfo : EIATTR_MIN_STACK_SIZE
	.align		4
.L_12:
        /*003c*/ 	.byte	0x04, 0x12
        /*003e*/ 	.short	(.L_14 - .L_13)
	.align		4
.L_13:
        /*0040*/ 	.word	index@(gluon_tcgen05)
        /*0044*/ 	.word	0x00000000
.L_14:


//--------------------- .nv.info.gluon_tcgen05    --------------------------
	.section	.nv.info.gluon_tcgen05,"",@"SHT_CUDA_INFO"
	.sectionflags	@""
	.align	4


	//----- nvinfo : EIATTR_CUDA_API_VERSION
	.align		4
        /*0000*/ 	.byte	0x04, 0x37
        /*0002*/ 	.short	(.L_16 - .L_15)
.L_15:
        /*0004*/ 	.word	0x00000081


	//----- nvinfo : EIATTR_KPARAM_INFO
	.align		4
.L_16:
        /*0008*/ 	.byte	0x04, 0x17
        /*000a*/ 	.short	(.L_18 - .L_17)
.L_17:
        /*000c*/ 	.word	0x00000000
        /*0010*/ 	.short	0x000a
        /*0012*/ 	.short	0x0048
        /*0014*/ 	.byte	0x00, 0xf4, 0x21, 0x00


	//----- nvinfo : EIATTR_KPARAM_INFO
	.align		4
.L_18:
        /*0018*/ 	.byte	0x04, 0x17
        /*001a*/ 	.short	(.L_20 - .L_19)
.L_19:
        /*001c*/ 	.word	0x00000000
        /*0020*/ 	.short	0x0009
        /*0022*/ 	.short	0x0040
        /*0024*/ 	.byte	0x00, 0xf4, 0x21, 0x00


	//----- nvinfo : EIATTR_KPARAM_INFO
	.align		4
.L_20:
        /*0028*/ 	.byte	0x04, 0x17
        /*002a*/ 	.short	(.L_22 - .L_21)
.L_21:
        /*002c*/ 	.word	0x00000000
        /*0030*/ 	.short	0x0008
        /*0032*/ 	.short	0x0038
        /*0034*/ 	.byte	0x00, 0xf0, 0x21, 0x00


	//----- nvinfo : EIATTR_KPARAM_INFO
	.align		4
.L_22:
        /*0038*/ 	.byte	0x04, 0x17
        /*003a*/ 	.short	(.L_24 - .L_23)
.L_23:
        /*003c*/ 	.word	0x00000000
        /*0040*/ 	.short	0x0007
        /*0042*/ 	.short	0x0030
        /*0044*/ 	.byte	0x00, 0xf0, 0x21, 0x00


	//----- nvinfo : EIATTR_KPARAM_INFO
	.align		4
.L_24:
        /*0048*/ 	.byte	0x04, 0x17
        /*004a*/ 	.short	(.L_26 - .L_25)
.L_25:
        /*004c*/ 	.word	0x00000000
        /*0050*/ 	.short	0x0006
        /*0052*/ 	.short	0x0028
        /*0054*/ 	.byte	0x00, 0xf0, 0x21, 0x00


	//----- nvinfo : EIATTR_KPARAM_INFO
	.align		4
.L_26:
        /*0058*/ 	.byte	0x04, 0x17
        /*005a*/ 	.short	(.L_28 - .L_27)
.L_27:
        /*005c*/ 	.word	0x00000000
        /*0060*/ 	.short	0x0005
        /*0062*/ 	.short	0x0020
        /*0064*/ 	.byte	0x00, 0xf0, 0x11, 0x00


	//----- nvinfo : EIATTR_KPARAM_INFO
	.align		4
.L_28:
        /*0068*/ 	.byte	0x04, 0x17
        /*006a*/ 	.short	(.L_30 - .L_29)
.L_29:
        /*006c*/ 	.word	0x00000000
        /*0070*/ 	.short	0x0004
        /*0072*/ 	.short	0x001c
        /*0074*/ 	.byte	0x00, 0xf0, 0x11, 0x00


	//----- nvinfo : EIATTR_KPARAM_INFO
	.align		4
.L_30:
        /*0078*/ 	.byte	0x04, 0x17
        /*007a*/ 	.short	(.L_32 - .L_31)
.L_31:
        /*007c*/ 	.word	0x00000000
        /*0080*/ 	.short	0x0003
        /*0082*/ 	.short	0x0018
        /*0084*/ 	.byte	0x00, 0xf0, 0x11, 0x00


	//----- nvinfo : EIATTR_KPARAM_INFO
	.align		4
.L_32:
        /*0088*/ 	.byte	0x04, 0x17
        /*008a*/ 	.short	(.L_34 - .L_33)
.L_33:
        /*008c*/ 	.word	0x00000000
        /*0090*/ 	.short	0x0002
        /*0092*/ 	.short	0x0010
        /*0094*/ 	.byte	0x00, 0xf4, 0x21, 0x00


	//----- nvinfo : EIATTR_KPARAM_INFO
	.align		4
.L_34:
        /*0098*/ 	.byte	0x04, 0x17
        /*009a*/ 	.short	(.L_36 - .L_35)
.L_35:
        /*009c*/ 	.word	0x00000000
        /*00a0*/ 	.short	0x0001
        /*00a2*/ 	.short	0x0008
        /*00a4*/ 	.byte	0x00, 0xf4, 0x21, 0x00


	//----- nvinfo : EIATTR_KPARAM_INFO
	.align		4
.L_36:
        /*00a8*/ 	.byte	0x04, 0x17
        /*00aa*/ 	.short	(.L_38 - .L_37)
.L_37:
        /*00ac*/ 	.word	0x00000000
        /*00b0*/ 	.short	0x0000
        /*00b2*/ 	.short	0x0000
        /*00b4*/ 	.byte	0x00, 0xf4, 0x21, 0x00


	//----- nvinfo : EIATTR_AT_ENTRY_FRAGMENTS
	.align		4
.L_38:
        /*00b8*/ 	.byte	0x04, 0x4f
        /*00ba*/ 	.short	(.L_40 - .L_39)


	//   ....[0]....
.L_39:
        /*00bc*/ 	.word	0x00000004


	//----- nvinfo : EIATTR_RESERVED_SMEM_USED
	.align		4
.L_40:
        /*00c0*/ 	.byte	0x01, 0x41
	.zero		2


	//----- nvinfo : EIATTR_SPARSE_MMA_MASK
	.align		4
        /*00c4*/ 	.byte	0x03, 0x50
        /*00c6*/ 	.short	0x0000


	//----- nvinfo : EIATTR_TCGEN05_1CTA_USED
	.align		4
        /*00c8*/ 	.byte	0x01, 0x51
	.zero		2


	//----- nvinfo : EIATTR_MAXREG_COUNT
	.align		4
        /*00cc*/ 	.byte	0x03, 0x1b
        /*00ce*/ 	.short	0x00ff


	//----- nvinfo : EIATTR_NUM_BARRIERS
	.align		4
        /*00d0*/ 	.byte	0x02, 0x4c
        /*00d2*/ 	.byte	0x01
	.zero		1


	//----- nvinfo : EIATTR_INT_WARP_WIDE_INSTR_OFFSETS
	.align		4
        /*00d4*/ 	.byte	0x04, 0x31
        /*00d6*/ 	.short	(.L_42 - .L_41)


	//   ....[0]....
.L_41:
        /*00d8*/ 	.word	0x00001730


	//   ....[1]....
        /*00dc*/ 	.word	0x00001750


	//   ....[2]....
        /*00e0*/ 	.word	0x000017d0


	//   ....[3]....
        /*00e4*/ 	.word	0x000018e0


	//   ....[4]....
        /*00e8*/ 	.word	0x00001d20


	//   ....[5]....
        /*00ec*/ 	.word	0x00001d30


	//   ....[6]....
        /*00f0*/ 	.word	0x00001e90


	//   ....[7]....
        /*00f4*/ 	.word	0x00001ee0


	//   ....[8]....
        /*00f8*/ 	.word	0x00002150


	//   ....[9]....
        /*00fc*/ 	.word	0x00002160


	//   ....[10]....
        /*0100*/ 	.word	0x00002fd0


	//   ....[11]....
        /*0104*/ 	.word	0x00003020


	//----- nvinfo : EIATTR_COOP_GROUP_MASK_REGIDS
	.align		4
.L_42:
        /*0108*/ 	.byte	0x04, 0x29
        /*010a*/ 	.short	(.L_44 - .L_43)


	//   ....[0]....
.L_43:
        /*010c*/ 	.word	0xffffffff


	//   ....[1]....
        /*0110*/ 	.word	0xffffffff


	//   ....[2]....
        /*0114*/ 	.word	0xffffffff


	//   ....[3]....
        /*0118*/ 	.word	0xffffffff


	//   ....[4]....
        /*011c*/ 	.word	0xffffffff


	//   ....[5]....
        /*0120*/ 	.word	0xffffffff


	//   ....[6]....
        /*0124*/ 	.word	0xffffffff


	//   ....[7]....
        /*0128*/ 	.word	0xffffffff


	//   ....[8]....
        /*012c*/ 	.word	0xffffffff


	//   ....[9]....
        /*0130*/ 	.word	0xffffffff


	//----- nvinfo : EIATTR_COOP_GROUP_INSTR_OFFSETS
	.align		4
.L_44:
        /*0134*/ 	.byte	0x04, 0x28
        /*0136*/ 	.short	(.L_46 - .L_45)


	//   ....[0]....
.L_45:
        /*0138*/ 	.word	0x00000050


	//   ....[1]....
        /*013c*/ 	.word	0x00000310


	//   ....[2]....
        /*0140*/ 	.word	0x00000500


	//   ....[3]....
        /*0144*/ 	.word	0x000009c0


	//   ....[4]....
        /*0148*/ 	.word	0x00000b00


	//   ....[5]....
        /*014c*/ 	.word	0x00000fb0


	//   ....[6]....
        /*0150*/ 	.word	0x000010f0


	//   ....[7]....
        /*0154*/ 	.word	0x000015e0


	//   ....[8]....
        /*0158*/ 	.word	0x00002e60


	//   ....[9]....
        /*015c*/ 	.word	0x000030d0


	//----- nvinfo : EIATTR_VRC_CTA_INIT_COUNT
	.align		4
.L_46:
        /*0160*/ 	.byte	0x02, 0x4a
        /*0162*/ 	.byte	0x80
	.zero		1


	//----- nvinfo : EIATTR_MBARRIER_INSTR_OFFSETS
	.align		4
        /*0164*/ 	.byte	0x04, 0x39
        /*0166*/ 	.short	(.L_48 - .L_47)


	//   ....[0]....
.L_47:
        /*0168*/ 	.word	0x000017f0
        /*016c*/ 	.word	0x000000ff
        /*0170*/ 	.word	0x00018000
        /*0174*/ 	.short	0x0100
        /*0176*/ 	.byte	0x0e
	.zero		1


	//   ....[1]....
        /*0178*/ 	.word	0x00001800
        /*017c*/ 	.word	0x000000ff
        /*0180*/ 	.word	0x00018010
        /*0184*/ 	.short	0x0100
        /*0186*/ 	.byte	0x0e
	.zero		1


	//   ....[2]....
        /*0188*/ 	.word	0x00001b20
        /*018c*/ 	.word	0x000000ff
        /*0190*/ 	.word	0x00018000
        /*0194*/ 	.short	0x010a
        /*0196*/ 	.byte	0x0e
	.zero		1


	//   ....[3]....
        /*0198*/ 	.word	0x00001d80
        /*019c*/ 	.word	0x000000ff
        /*01a0*/ 	.word	0x00018010
        /*01a4*/ 	.short	0x010a
        /*01a6*/ 	.byte	0x0e
	.zero		1


	//   ....[4]....
        /*01a8*/ 	.word	0x00001f70
        /*01ac*/ 	.word	0x000000ff
        /*01b0*/ 	.word	0x00018000
        /*01b4*/ 	.short	0x010a
        /*01b6*/ 	.byte	0x0e
	.zero		1


	//   ....[5]....
        /*01b8*/ 	.word	0x000021a0
        /*01bc*/ 	.word	0x000000ff
        /*01c0*/ 	.word	0x00018010
        /*01c4*/ 	.short	0x010a
        /*01c6*/ 	.byte	0x0e
	.zero		1


	//   ....[6]....
        /*01c8*/ 	.word	0x00002230
        /*01cc*/ 	.word	0x000000ff
        /*01d0*/ 	.word	0x00018000
        /*01d4*/ 	.short	0x0108
        /*01d6*/ 	.byte	0x0e
	.zero		1


	//   ....[7]....
        /*01d8*/ 	.word	0x00002240
        /*01dc*/ 	.word	0x000000ff
        /*01e0*/ 	.word	0x00018010
        /*01e4*/ 	.short	0x0108
        /*01e6*/ 	.byte	0x0e
	.zero		1


	//   ....[8]....
        /*01e8*/ 	.word	0x000030f0
        /*01ec*/ 	.word	0x000000ff
        /*01f0*/ 	.word	0x00018000
        /*01f4*/ 	.short	0x010a
        /*01f6*/ 	.byte	0x0e
	.zero		1


	//   ....[9]....
        /*01f8*/ 	.word	0x00003120
        /*01fc*/ 	.word	0x000000ff
        /*0200*/ 	.word	0x00018010
        /*0204*/ 	.short	0x010a
        /*0206*/ 	.byte	0x0e
	.zero		1


	//   ....[10]....
        /*0208*/ 	.word	0x00003150
        /*020c*/ 	.word	0x000000ff
        /*0210*/ 	.word	0x00018000
        /*0214*/ 	.short	0x010a
        /*0216*/ 	.byte	0x0e
	.zero		1


	//   ....[11]....
        /*0218*/ 	.word	0x00003180
        /*021c*/ 	.word	0x000000ff
        /*0220*/ 	.word	0x00018010
        /*0224*/ 	.short	0x010a
        /*0226*/ 	.byte	0x0e
	.zero		1


	//----- nvinfo : EIATTR_NUM_MBARRIERS
	.align		4
.L_48:
        /*0228*/ 	.byte	0x03, 0x38
        /*022a*/ 	.short	0x0002


	//----- nvinfo : EIATTR_EXIT_INSTR_OFFSETS
	.align		4
        /*022c*/ 	.byte	0x04, 0x1c
        /*022e*/ 	.short	(.L_50 - .L_49)


	//   ....[0]....
.L_49:
        /*0230*/ 	.word	0x000030e0


	//----- nvinfo : EIATTR_REQNTID
	.align		4
.L_50:
        /*0234*/ 	.byte	0x04, 0x10
        /*0236*/ 	.short	(.L_52 - .L_51)
.L_51:
        /*0238*/ 	.word	0x00000080
        /*023c*/ 	.word	0x00000001
        /*0240*/ 	.word	0x00000001


	//----- nvinfo : EIATTR_CRS_STACK_SIZE
	.align		4
.L_52:
        /*0244*/ 	.byte	0x04, 0x1e
        /*0246*/ 	.short	(.L_54 - .L_53)
.L_53:
        /*0248*/ 	.word	0x00000000


	//----- nvinfo : EIATTR_CBANK_PARAM_SIZE
	.align		4
.L_54:
        /*024c*/ 	.byte	0x03, 0x19
        /*024e*/ 	.short	0x0050


	//----- nvinfo : EIATTR_PARAM_CBANK
	.align		4
        /*0250*/ 	.byte	0x04, 0x0a
        /*0252*/ 	.short	(.L_56 - .L_55)
	.align		4
.L_55:
        /*0254*/ 	.word	index@(.nv.constant0.gluon_tcgen05)
        /*0258*/ 	.short	0x0380
        /*025a*/ 	.short	0x0050


	//----- nvinfo : EIATTR_SW_WAR
	.align		4
.L_56:
        /*025c*/ 	.byte	0x04, 0x36
        /*025e*/ 	.short	(.L_58 - .L_57)
.L_57:
        /*0260*/ 	.word	0x00000008
.L_58:


//--------------------- .nv.compat                --------------------------
	.section	.nv.compat,"",@"SHT_CUDA_COMPAT_INFO"
	.align	4
        /*0000*/ 	.byte	0x02, 0x02, 0x02, 0x00, 0x02, 0x05, 0x05, 0x00, 0x02, 0x03, 0x03, 0x00, 0x02, 0x06, 0x01, 0x00


//--------------------- .nv.callgraph             --------------------------
	.section	.nv.callgraph,"",@"SHT_CUDA_CALLGRAPH"
	.align	4
	.sectionentsize	8
	.align		4
        /*0000*/ 	.word	0x00000000
	.align		4
        /*0004*/ 	.word	0xffffffff
	.align		4
        /*0008*/ 	.word	0x00000000
	.align		4
        /*000c*/ 	.word	0xfffffffe
	.align		4
        /*0010*/ 	.word	0x00000000
	.align		4
        /*0014*/ 	.word	0xfffffffd
	.align		4
        /*0018*/ 	.word	0x00000000
	.align		4
        /*001c*/ 	.word	0xfffffffc


//--------------------- .text.gluon_tcgen05       --------------------------
	.section	.text.gluon_tcgen05,"ax",@progbits
	.align	128
        .global         gluon_tcgen05
        .type           gluon_tcgen05,@function
        .size           gluon_tcgen05,(.L_x_73 - gluon_tcgen05)
        .other          gluon_tcgen05,@"STO_CUDA_ENTRY STV_DEFAULT"
gluon_tcgen05:
.text.gluon_tcgen05:
[----:B------:R-:W1:Y:S01]  /*0000*/  LDC R1, c[0x0][0x37c] ;  /* 0x0000df00ff017b82 */ /* 0x000e620000000800 */
[----:B------:R-:W2:Y:S02]  /*0010*/  S2R R0, SR_TID.X ;  /* 0x0000000000007919 */ /* 0x000ea40000002100 */
[----:B--2---:R-:W-:-:S13]  /*0020*/  ISETP.GE.U32.AND P1, PT, R0, 0x20, PT ;  /* 0x000000200000780c */ /* 0x004fda0003f26070 */
[----:B------:R-:W-:Y:S05]  /*0030*/  @P1 BRA `(.L_x_0) ;  /* 0x0000000000b81947 */ /* 0x000fea0003800000 */
[----:B------:R-:W2:Y:S01]  /*0040*/  S2UR UR6, SR_CgaCtaId ;  /* 0x00000000000679c3 */ /* 0x000ea20000008800 */
[----:B------:R-:W-:Y:S01]  /*0050*/  NOP ;  /* 0x0000000000007918 */ /* 0x000fe20000000000 */
[----:B------:R-:W-:Y:S02]  /*0060*/  UMOV UR4, 0x40 ;  /* 0x0000004000047882 */ /* 0x000fe40000000000 */
[----:B--2---:R-:W-:-:S09]  /*0070*/  ULEA UR4, UR6, UR4, 0x18 ;  /* 0x0000000406047291 */ /* 0x004fd2000f8ec0ff */
[----:B------:R-:W2:Y:S01]  /*0080*/  LDS.U8 R2, [UR4] ;  /* 0x00000004ff027984 */ /* 0x000ea20008000000 */
[----:B------:R-:W-:Y:S02]  /*0090*/  UMOV UR4, 0x400 ;  /* 0x0000040000047882 */ /* 0x000fe40000000000 */
[----:B------:R-:W-:Y:S01]  /*00a0*/  ULEA UR4, UR6, UR4, 0x18 ;  /* 0x0000000406047291 */ /* 0x000fe2000f8ec0ff */
[----:B--2---:R-:W-:-:S13]  /*00b0*/  ISETP.NE.AND P0, PT, R2, RZ, PT ;  /* 0x000000ff0200720c */ /* 0x004fda0003f05270 */
[----:B------:R-:W-:Y:S05]  /*00c0*/  @P0 BRA `(.L_x_1) ;  /* 0x00000000007c0947 */ /* 0x000fea0003800000 */
[----:B------:R-:W-:-:S13]  /*00d0*/  ELECT P0, URZ, PT ;  /* 0x0000000000ff782f */ /* 0x000fda0003800000 */
[----:B------:R-:W-:Y:S05]  /*00e0*/  @!P0 BRA `(.L_x_2) ;  /* 0x0000000000848947 */ /* 0x000fea0003800000 */
[----:B------:R-:W-:Y:S01]  /*00f0*/  UMOV UR5, 0x8 ;  /* 0x0000000800057882 */ /* 0x000fe20000000000 */
[----:B------:R-:W-:Y:S02]  /*0100*/  IMAD.MOV.U32 R5, RZ, RZ, 0x1 ;  /* 0x00000001ff057424 */ /* 0x000fe400078e00ff */
[----:B------:R-:W-:Y:S02]  /*0110*/  IMAD.MOV.U32 R3, RZ, RZ, 0xff ;  /* 0x000000ffff037424 */ /* 0x000fe400078e00ff */
[----:B------:R-:W-:Y:S04]  /*0120*/  DEPBAR.LE SB2, 0x36 ;  /* 0x0000ad800000791a */ /* 0x000fe80000000000 */
[----:B------:R-:W2:Y:S02]  /*0130*/  UTCATOMSWS.FIND_AND_SET.ALIGN UP0, UR5, UR5 ;  /* 0x00000005000575e3 */ /* 0x000ea40008000800 */
[----:B--2---:R-:W-:-:S04]  /*0140*/  PLOP3.LUT P0, PT, PT, PT, UP0, 0x80, 0x8 ;  /* 0x000000000008781c */ /* 0x004fc80003f0f008 */
[----:B------:R-:W-:-:S04]  /*0150*/  SEL R2, RZ, 0xffffffff, !P0 ;  /* 0xffffffffff027807 */ /* 0x000fc80004000000 */
[----:B------:R-:W-:Y:S01]  /*0160*/  ISETP.NE.AND P0, PT, R2, RZ, PT ;  /* 0x000000ff0200720c */ /* 0x000fe20003f05270 */
[----:B------:R-:W-:-:S12]  /*0170*/  IMAD.U32 R2, RZ, RZ, UR5 ;  /* 0x00000005ff027e24 */ /* 0x000fd8000f8e00ff */
[----:B------:R-:W-:Y:S05]  /*0180*/  @P0 BRA `(.L_x_3) ;  /* 0x0000000000240947 */ /* 0x000fea0003800000 */
.L_x_4:
[----:B------:R-:W-:Y:S05]  /*0190*/  NANOSLEEP 0x64 ;  /* 0x000000640000795d */ /* 0x000fea0003800000 */
[----:B------:R-:W-:-:S05]  /*01a0*/  UMOV UR5, 0x8 ;  /* 0x0000000800057882 */ /* 0x000fca0000000000 */
[----:B------:R-:W-:Y:S04]  /*01b0*/  DEPBAR.LE SB2, 0x36 ;  /* 0x0000ad800000791a */ /* 0x000fe80000000000 */
[----:B------:R-:W2:Y:S02]  /*01c0*/  UTCATOMSWS.FIND_AND_SET.ALIGN UP0, UR5, UR5 ;  /* 0x00000005000575e3 */ /* 0x000ea40008000800 */
[----:B--2---:R-:W-:-:S04]  /*01d0*/  PLOP3.LUT P0, PT, PT, PT, UP0, 0x80, 0x8 ;  /* 0x000000000008781c */ /* 0x004fc80003f0f008 */
[----:B------:R-:W-:-:S04]  /*01e0*/  SEL R2, RZ, 0xffffffff, !P0 ;  /* 0xffffffffff027807 */ /* 0x000fc80004000000 */
[----:B------:R-:W-:Y:S01]  /*01f0*/  ISETP.NE.AND P0, PT, R2, RZ, PT ;  /* 0x000000ff0200720c */ /* 0x000fe20003f05270 */
[----:B------:R-:W-:-:S12]  /*0200*/  IMAD.U32 R2, RZ, RZ, UR5 ;  /* 0x00000005ff027e24 */ /* 0x000fd8000f8e00ff */
[----:B------:R-:W-:Y:S05]  /*0210*/  @!P0 BRA `(.L_x_4) ;  /* 0xfffffffc00dc8947 */ /* 0x000fea000383ffff */
.L_x_3:
[C---:B------:R-:W-:Y:S01]  /*0220*/  VIADD R4, R2.reuse, 0x10 ;  /* 0x0000001002047836 */ /* 0x040fe20000000000 */
[----:B------:R-:W-:Y:S01]  /*0230*/  UMOV UR5, 0x50 ;  /* 0x0000005000057882 */ /* 0x000fe20000000000 */
[----:B------:R-:W-:Y:S01]  /*0240*/  SHF.L.U32 R3, R3, R2, RZ ;  /* 0x0000000203037219 */ /* 0x000fe200000006ff */
[----:B------:R-:W-:Y:S01]  /*0250*/  ULEA UR5, UR6, UR5, 0x18 ;  /* 0x0000000506057291 */ /* 0x000fe2000f8ec0ff */
[----:B------:R-:W-:Y:S01]  /*0260*/  IMAD.SHL.U32 R2, R2, 0x20, RZ ;  /* 0x0000002002027824 */ /* 0x000fe200078e00ff */
[----:B------:R-:W-:-:S04]  /*0270*/  SHF.L.U32 R4, R5, R4, RZ ;  /* 0x0000000405047219 */ /* 0x000fc800000006ff */
[----:B------:R-:W-:-:S05]  /*0280*/  LOP3.LUT R3, R4, R3, RZ, 0xfc, !PT ;  /* 0x0000000304037212 */ /* 0x000fca00078efcff */
[----:B------:R2:W-:Y:S04]  /*0290*/  ATOMS.OR RZ, [UR5], R3 ;  /* 0x00000003ffff798c */ /* 0x0005e8000b000005 */
[----:B------:R2:W-:Y:S01]  /*02a0*/  STS [UR4], R2 ;  /* 0x00000002ff007988 */ /* 0x0005e20008000804 */
[----:B------:R-:W-:Y:S05]  /*02b0*/  BRA `(.L_x_2) ;  /* 0x0000000000107947 */ /* 0x000fea0003800000 */
.L_x_1:
[----:B------:R-:W-:Y:S01]  /*02c0*/  IMAD.MOV.U32 R3, RZ, RZ, -0x1 ;  /* 0xffffffffff037424 */ /* 0x000fe200078e00ff */
[----:B------:R-:W-:-:S04]  /*02d0*/  MOV R2, 0x300 ;  /* 0x0000030000027802 */ /* 0x000fc80000000f00 */
[----:B------:R2:W-:Y:S03]  /*02e0*/  STS [UR4], R3 ;  /* 0x00000003ff007988 */ /* 0x0005e60008000804 */
[----:B-12---:R-:W-:Y:S05]  /*02f0*/  CALL.REL.NOINC `($__internal_1_$__cuda_sm10x_tcgen05_guardrail_trap_phase_invalid_during_alloc) ;  /* 0x0000002c00b87944 */ /* 0x006fea0003c00000 */
.L_x_2:
[----:B------:R-:W-:Y:S05]  /*0300*/  WARPSYNC.ALL ;  /* 0x0000000000007948 */ /* 0x000fea0003800000 */
[----:B------:R-:W-:Y:S01]  /*0310*/  NOP ;  /* 0x0000000000007918 */ /* 0x000fe20000000000 */
.L_x_0:
[----:B------:R-:W3:Y:S08]  /*0320*/  S2UR UR4, SR_CgaCtaId ;  /* 0x00000000000479c3 */ /* 0x000ef00000008800 */
[----:B------:R-:W-:Y:S01]  /*0330*/  BAR.SYNC.DEFER_BLOCKING 0x0 ;  /* 0x0000000000007b1d */ /* 0x000fe20000010000 */
[----:B------:R-:W-:-:S05]  /*0340*/  LOP3.LUT R10, R0, 0x7f, RZ, 0xc0, !PT ;  /* 0x0000007f000a7812 */ /* 0x000fca00078ec0ff */
[----:B------:R-:W-:Y:S02]  /*0350*/  UMOV UR14, 0x400 ;  /* 0x00000400000e7882 */ /* 0x000fe40000000000 */
[----:B------:R-:W4:Y:S08]  /*0360*/  LDC R4, c[0x0][0x398] ;  /* 0x0000e600ff047b82 */ /* 0x000f300000000800 */
[----:B------:R-:W5:Y:S01]  /*0370*/  LDC R13, c[0x0][0x3a0] ;  /* 0x0000e800ff0d7b82 */ /* 0x000f620000000800 */
[----:B---3--:R-:W-:-:S07]  /*0380*/  ULEA UR14, UR4, UR14, 0x18 ;  /* 0x0000000e040e7291 */ /* 0x008fce000f8ec0ff */
[----:B------:R-:W3:Y:S02]  /*0390*/  S2UR UR18, SR_CTAID.Y ;  /* 0x00000000001279c3 */ /* 0x000ee40000002600 */
[----:B--2---:R-:W2:Y:S06]  /*03a0*/  LDS R3, [UR14] ;  /* 0x0000000eff037984 */ /* 0x004eac0008000800 */
[----:B------:R-:W-:Y:S06]  /*03b0*/  BAR.SYNC.DEFER_BLOCKING 0x0 ;  /* 0x0000000000007b1d */ /* 0x000fec0000010000 */
[----:B------:R-:W-:Y:S05]  /*03c0*/  @P1 BRA `(.L_x_5) ;  /* 0x0000000000181947 */ /* 0x000fea0003800000 */
[----:B------:R-:W-:Y:S01]  /*03d0*/  ELECT P0, URZ, PT ;  /* 0x0000000000ff782f */ /* 0x000fe20003800000 */
[----:B------:R-:W-:Y:S01]  /*03e0*/  IMAD.MOV.U32 R2, RZ, RZ, 0x1 ;  /* 0x00000001ff027424 */ /* 0x000fe200078e00ff */
[----:B------:R-:W-:Y:S01]  /*03f0*/  UMOV UR5, 0x40 ;  /* 0x0000004000057882 */ /* 0x000fe20000000000 */
[----:B------:R-:W-:Y:S01]  /*0400*/  UVIRTCOUNT.DEALLOC.SMPOOL 0x80 ;  /* 0x000000800000784c */ /* 0x000fe20000000000 */
[----:B------:R-:W-:-:S09]  /*0410*/  ULEA UR5, UR4, UR5, 0x18 ;  /* 0x0000000504057291 */ /* 0x000fd2000f8ec0ff */
[----:B------:R5:W-:Y:S03]  /*0420*/  @P0 STS.U8 [UR5], R2 ;  /* 0x00000002ff000988 */ /* 0x000be60008000005 */
.L_x_5:
[----:B------:R-:W5:Y:S01]  /*0430*/  S2UR UR4, SR_CTAID.Z ;  /* 0x00000000000479c3 */ /* 0x000f620000002700 */
[----:B------:R-:W4:Y:S01]  /*0440*/  LDCU UR5, c[0x0][0x370] ;  /* 0x00006e00ff0577ac */ /* 0x000f220008000800 */
[----:B------:R-:W-:Y:S01]  /*0450*/  ISETP.GE.U32.AND P0, PT, R10, 0x20, PT ;  /* 0x000000200a00780c */ /* 0x000fe20003f06070 */
[----:B----4-:R-:W-:Y:S01]  /*0460*/  VIADD R4, R4, 0xffffffff ;  /* 0xffffffff04047836 */ /* 0x010fe20000000000 */
[C---:B------:R-:W-:Y:S01]  /*0470*/  ISETP.NE.U32.AND P2, PT, R10.reuse, RZ, PT ;  /* 0x000000ff0a00720c */ /* 0x040fe20003f45070 */
[----:B------:R-:W5:Y:S01]  /*0480*/  LDCU UR6, c[0x0][0x374] ;  /* 0x00006e80ff0677ac */ /* 0x000f620008000800 */
[----:B------:R-:W-:Y:S01]  /*0490*/  LEA R11, R10, UR14, 0x2 ;  /* 0x0000000e0a0b7c11 */ /* 0x000fe2000f8e10ff */
[----:B-----5:R-:W-:Y:S01]  /*04a0*/  VIADD R12, R13, 0xffffffff ;  /* 0xffffffff0d0c7836 */ /* 0x020fe20000000000 */
[----:B------:R-:W4:Y:S01]  /*04b0*/  S2UR UR15, SR_CTAID.X ;  /* 0x00000000000f79c3 */ /* 0x000f220000002500 */
[----:B------:R-:W5:Y:S01]  /*04c0*/  LDCU.64 UR16, c[0x0][0x3c0] ;  /* 0x00007800ff1077ac */ /* 0x000f620008000a00 */
[----:B--2---:R-:W-:Y:S01]  /*04d0*/  R2UR UR36, R3 ;  /* 0x00000000032472ca */ /* 0x004fe200000e0000 */
[----:B------:R-:W-:Y:S04]  /*04e0*/  BSSY.RECONVERGENT B0, `(.L_x_6) ;  /* 0x0000011000007945 */ /* 0x000fe80003800200 */
[----:B------:R2:W-:Y:S01]  /*04f0*/  @!P0 STS [R11], RZ ;  /* 0x000000ff0b008388 */ /* 0x0005e20000000800 */
[----:B------:R-:W-:-:S03]  /*0500*/  NOP ;  /* 0x0000000000007918 */ /* 0x000fc60000000000 */
[----:B------:R2:W-:Y:S01]  /*0510*/  @!P2 STS [UR14+0x24], R4 ;  /* 0x00002404ff00a988 */ /* 0x0005e2000800080e */
[----:B---3--:R-:W-:-:S03]  /*0520*/  UIMAD UR4, UR4, UR6, UR18 ;  /* 0x00000006040472a4 */ /* 0x008fc6000f8e0212 */
[----:B------:R2:W-:Y:S01]  /*0530*/  @!P2 STS [UR14+0x20], R12 ;  /* 0x0000200cff00a988 */ /* 0x0005e2000800080e */
[----:B----4-:R-:W-:-:S04]  /*0540*/  UIMAD UR4, UR4, UR5, UR15 ;  /* 0x00000005040472a4 */ /* 0x010fc8000f8e020f */
[----:B------:R-:W-:-:S04]  /*0550*/  UIMAD UR4, UR4, 0x180, URZ ;  /* 0x00000180040478a4 */ /* 0x000fc8000f8e02ff */
[----:B-----5:R-:W-:-:S04]  /*0560*/  UIADD3 UR6, UP0, UPT, UR4, UR16, URZ ;  /* 0x0000001004067290 */ /* 0x020fc8000ff1e0ff */
[----:B------:R-:W-:Y:S01]  /*0570*/  ULEA.HI.X.SX32 UR7, UR4, UR17, 0x1, UP0 ;  /* 0x0000001104077291 */ /* 0x000fe200080f0eff */
[----:B--2---:R-:W-:Y:S11]  /*0580*/  @P2 BRA `(.L_x_7) ;  /* 0x0000000000182947 */ /* 0x004ff60003800000 */
[----:B------:R-:W2:Y:S01]  /*0590*/  LDS R2, [UR14+0x8] ;  /* 0x0000080eff027984 */ /* 0x000ea20008000800 */
[----:B------:R-:W3:Y:S01]  /*05a0*/  LDC.64 R6, c[0x0][0x380] ;  /* 0x0000e000ff067b82 */ /* 0x000ee20000000a00 */
[----:B------:R-:W-:Y:S02]  /*05b0*/  IMAD.MOV.U32 R3, RZ, RZ, 0x70 ;  /* 0x00000070ff037424 */ /* 0x000fe400078e00ff */
[----:B---3--:R3:W-:Y:S03]  /*05c0*/  STS.64 [UR14], R6 ;  /* 0x00000006ff007988 */ /* 0x0087e60008000a0e */
[----:B--2---:R-:W-:-:S05]  /*05d0*/  LOP3.LUT R2, R2, 0x10, R3, 0xd8, !PT ;  /* 0x0000001002027812 */ /* 0x004fca00078ed803 */
[----:B------:R3:W-:Y:S02]  /*05e0*/  STS [UR14+0x8], R2 ;  /* 0x00000802ff007988 */ /* 0x0007e4000800080e */
.L_x_7:
[----:B------:R-:W-:Y:S05]  /*05f0*/  BSYNC.RECONVERGENT B0 ;  /* 0x0000000000007941 */ /* 0x000fea0003800200 */
.L_x_6:
[----:B------:R-:W-:Y:S04]  /*0600*/  BSSY.RECONVERGENT B0, `(.L_x_8) ;  /* 0x000000a000007945 */ /* 0x000fe80003800200 */
[----:B------:R-:W-:Y:S05]  /*0610*/  @P2 BRA `(.L_x_9) ;  /* 0x0000000000202947 */ /* 0x000fea0003800000 */
[----:B---3--:R-:W2:Y:S01]  /*0620*/  LDS R2, [UR14+0x34] ;  /* 0x0000340eff027984 */ /* 0x008ea20008000800 */
[----:B------:R-:W-:Y:S02]  /*0630*/  IMAD.MOV.U32 R3, RZ, RZ, 0x3f000000 ;  /* 0x3f000000ff037424 */ /* 0x000fe400078e00ff */
[----:B------:R-:W-:Y:S01]  /*0640*/  @!P2 IMAD.MOV.U32 R5, RZ, RZ, 0x7f ;  /* 0x0000007fff05a424 */ /* 0x000fe200078e00ff */
[----:B------:R-:W3:Y:S02]  /*0650*/  @!P2 LDS R6, [UR14+0x38] ;  /* 0x0000380eff06a984 */ /* 0x000ee40008000800 */
[----:B--2---:R-:W-:Y:S02]  /*0660*/  LOP3.LUT R2, R2, 0xff000000, R3, 0xb8, !PT ;  /* 0xff00000002027812 */ /* 0x004fe400078eb803 */
[----:B---3--:R-:W-:-:S03]  /*0670*/  @!P2 LOP3.LUT R3, R6, 0xff, R5, 0xb8, !PT ;  /* 0x000000ff0603a812 */ /* 0x008fc600078eb805 */
[----:B------:R2:W-:Y:S04]  /*0680*/  STS [UR14+0x34], R2 ;  /* 0x00003402ff007988 */ /* 0x0005e8000800080e */
[----:B------:R2:W-:Y:S02]  /*0690*/  @!P2 STS [UR14+0x38], R3 ;  /* 0x00003803ff00a988 */ /* 0x0005e4000800080e */
.L_x_9:
[----:B------:R-:W-:Y:S05]  /*06a0*/  BSYNC.RECONVERGENT B0 ;  /* 0x0000000000007941 */ /* 0x000fea0003800200 */
.L_x_8:
[----:B------:R-:W-:Y:S04]  /*06b0*/  BSSY.RECONVERGENT B0, `(.L_x_10) ;  /* 0x000000e000007945 */ /* 0x000fe80003800200 */
[----:B------:R-:W-:Y:S05]  /*06c0*/  @P2 BRA `(.L_x_11) ;  /* 0x0000000000302947 */ /* 0x000fea0003800000 */
[----:B--2---:R-:W2:Y:S01]  /*06d0*/  LDS R3, [UR14+0x34] ;  /* 0x0000340eff037984 */ /* 0x004ea20008000800 */
[----:B------:R-:W4:Y:S03]  /*06e0*/  LDC.64 R8, c[0x0][0x3a8] ;  /* 0x0000ea00ff087b82 */ /* 0x000f260000000a00 */
[----:B---3--:R-:W3:Y:S01]  /*06f0*/  LDS R2, [UR14+0x1c] ;  /* 0x00001c0eff027984 */ /* 0x008ee20008000800 */
[C---:B----4-:R-:W-:Y:S01]  /*0700*/  SHF.L.U64.HI R6, R8.reuse, 0x1, R9 ;  /* 0x0000000108067819 */ /* 0x050fe20000010209 */
[----:B------:R-:W-:-:S03]  /*0710*/  IMAD.SHL.U32 R5, R8, 0x2, RZ ;  /* 0x0000000208057824 */ /* 0x000fc600078e00ff */
[--C-:B------:R-:W-:Y:S02]  /*0720*/  SHF.R.U32.HI R7, RZ, 0x4, R6.reuse ;  /* 0x00000004ff077819 */ /* 0x100fe40000011606 */
[----:B------:R-:W-:-:S05]  /*0730*/  SHF.R.U64 R5, R5, 0x4, R6 ;  /* 0x0000000405057819 */ /* 0x000fca0000001206 */
[----:B------:R4:W-:Y:S01]  /*0740*/  STS [UR14+0xc], R5 ;  /* 0x00000c05ff007988 */ /* 0x0009e2000800080e */
[----:B--2---:R-:W-:Y:S02]  /*0750*/  LOP3.LUT R3, R3, 0x7, RZ, 0xb8, !PT ;  /* 0x0000000703037812 */ /* 0x004fe400078eb8ff */
[----:B---3--:R-:W-:-:S03]  /*0760*/  LOP3.LUT R2, R2, 0xf, R7, 0xb8, !PT ;  /* 0x0000000f02027812 */ /* 0x008fc600078eb807 */
[----:B------:R4:W-:Y:S04]  /*0770*/  STS [UR14+0x34], R3 ;  /* 0x00003403ff007988 */ /* 0x0009e8000800080e */
[----:B------:R4:W-:Y:S02]  /*0780*/  STS [UR14+0x1c], R2 ;  /* 0x00001c02ff007988 */ /* 0x0009e4000800080e */
.L_x_11:
[----:B------:R-:W-:Y:S05]  /*0790*/  BSYNC.RECONVERGENT B0 ;  /* 0x0000000000007941 */ /* 0x000fea0003800200 */
.L_x_10:
[----:B------:R-:W-:Y:S04]  /*07a0*/  BSSY.RECONVERGENT B1, `(.L_x_12) ;  /* 0x000001a000017945 */ /* 0x000fe80003800200 */
[----:B------:R-:W-:Y:S04]  /*07b0*/  BSSY.RELIABLE B0, `(.L_x_13) ;  /* 0x0000015000007945 */ /* 0x000fe80003800100 */
[----:B------:R-:W-:Y:S05]  /*07c0*/  @P2 BRA `(.L_x_14) ;  /* 0x0000000000202947 */ /* 0x000fea0003800000 */
[----:B--234-:R-:W2:Y:S02]  /*07d0*/  LDS R2, [UR14+0x34] ;  /* 0x0000340eff027984 */ /* 0x01cea40008000800 */
[----:B--2---:R-:W-:-:S05]  /*07e0*/  LOP3.LUT R2, R2, 0x38, RZ, 0xb8, !PT ;  /* 0x0000003802027812 */ /* 0x004fca00078eb8ff */
[----:B------:R2:W-:Y:S01]  /*07f0*/  STS [UR14+0x34], R2 ;  /* 0x00003402ff007988 */ /* 0x0005e2000800080e */
[----:B------:R-:W-:Y:S05]  /*0800*/  @P2 BRA `(.L_x_15) ;  /* 0x0000000000202947 */ /* 0x000fea0003800000 */
[----:B--2---:R-:W2:Y:S01]  /*0810*/  LDS R2, [UR14+0x8] ;  /* 0x0000080eff027984 */ /* 0x004ea20008000800 */
[----:B------:R-:W-:-:S05]  /*0820*/  IMAD.MOV.U32 R3, RZ, RZ, 0x780 ;  /* 0x00000780ff037424 */ /* 0x000fca00078e00ff */
[----:B--2---:R-:W-:-:S05]  /*0830*/  LOP3.LUT R2, R2, 0x500, R3, 0xd8, !PT ;  /* 0x0000050002027812 */ /* 0x004fca00078ed803 */
[----:B------:R5:W-:Y:S02]  /*0840*/  STS [UR14+0x8], R2 ;  /* 0x00000802ff007988 */ /* 0x000be4000800080e */
.L_x_14:
[----:B------:R-:W-:Y:S05]  /*0850*/  @P2 BRA `(.L_x_16) ;  /* 0x0000000000282947 */ /* 0x000fea0003800000 */
[----:B--2345:R-:W2:Y:S02]  /*0860*/  LDS R2, [UR14+0x8] ;  /* 0x0000080eff027984 */ /* 0x03cea40008000800 */
[----:B--2---:R-:W-:-:S05]  /*0870*/  LOP3.LUT R2, R2, 0x1800, RZ, 0xb8, !PT ;  /* 0x0000180002027812 */ /* 0x004fca00078eb8ff */
[----:B------:R3:W-:Y:S02]  /*0880*/  STS [UR14+0x8], R2 ;  /* 0x00000802ff007988 */ /* 0x0007e4000800080e */
.L_x_15:
[----:B------:R-:W-:Y:S05]  /*0890*/  @P2 BREAK.RELIABLE B0 ;  /* 0x0000000000002942 */ /* 0x000fea0003800100 */
[----:B------:R-:W-:Y:S05]  /*08a0*/  @P2 BRA `(.L_x_17) ;  /* 0x0000000000242947 */ /* 0x000fea0003800000 */
[----:B------:R-:W4:Y:S01]  /*08b0*/  LDS R3, [UR14+0x8] ;  /* 0x0000080eff037984 */ /* 0x000f220008000800 */
[----:B--23--:R-:W-:-:S05]  /*08c0*/  IMAD.MOV.U32 R2, RZ, RZ, 0x6000 ;  /* 0x00006000ff027424 */ /* 0x00cfca00078e00ff */
[----:B----4-:R-:W-:-:S04]  /*08d0*/  LOP3.LUT R2, R3, 0x6000, R2, 0xd8, !PT ;  /* 0x0000600003027812 */ /* 0x010fc800078ed802 */
[----:B------:R-:W-:-:S05]  /*08e0*/  LOP3.LUT R2, R2, 0x400000, RZ, 0xb8, !PT ;  /* 0x0040000002027812 */ /* 0x000fca00078eb8ff */
[----:B------:R2:W-:Y:S02]  /*08f0*/  STS [UR14+0x8], R2 ;  /* 0x00000802ff007988 */ /* 0x0005e4000800080e */
.L_x_16:
[----:B------:R-:W-:Y:S05]  /*0900*/  BSYNC.RELIABLE B0 ;  /* 0x0000000000007941 */ /* 0x000fea0003800100 */
.L_x_13:
[----:B--2345:R-:W2:Y:S02]  /*0910*/  @!P2 LDS R2, [UR14+0x8] ;  /* 0x0000080eff02a984 */ /* 0x03cea40008000800 */
[----:B--2---:R-:W-:-:S05]  /*0920*/  @!P2 LOP3.LUT R2, R2, 0x8000, RZ, 0xb8, !PT ;  /* 0x000080000202a812 */ /* 0x004fca00078eb8ff */
[----:B------:R4:W-:Y:S02]  /*0930*/  @!P2 STS [UR14+0x8], R2 ;  /* 0x00000802ff00a988 */ /* 0x0009e4000800080e */
.L_x_17:
[----:B------:R-:W-:Y:S05]  /*0940*/  BSYNC.RECONVERGENT B1 ;  /* 0x0000000000017941 */ /* 0x000fea0003800200 */
.L_x_12:
[----:B------:R-:W-:Y:S05]  /*0950*/  WARPSYNC.ALL ;  /* 0x0000000000007948 */ /* 0x000fea0003800000 */
[----:B------:R-:W-:Y:S01]  /*0960*/  NOP ;  /* 0x0000000000007918 */ /* 0x000fe20000000000 */
[----:B------:R-:W5:Y:S02]  /*0970*/  LDC R5, c[0x0][0x39c] ;  /* 0x0000e700ff057b82 */ /* 0x000f640000000800 */
[----:B-----5:R-:W-:Y:S01]  /*0980*/  VIADD R5, R5, 0xffffffff ;  /* 0xffffffff05057836 */ /* 0x020fe20000000000 */
[----:B------:R-:W-:Y:S06]  /*0990*/  @P0 BRA `(.L_x_18) ;  /* 0x0000000000300947 */ /* 0x000fec0003800000 */
[----:B--234-:R-:W2:Y:S01]  /*09a0*/  S2R R2, SR_LANEID ;  /* 0x0000000000027919 */ /* 0x01cea20000000000 */
[----:B------:R-:W-:Y:S05]  /*09b0*/  WARPSYNC.ALL ;  /* 0x0000000000007948 */ /* 0x000fea0003800000 */
[----:B------:R-:W-:Y:S01]  /*09c0*/  NOP ;  /* 0x0000000000007918 */ /* 0x000fe20000000000 */
[----:B--2---:R-:W-:-:S05]  /*09d0*/  IMAD.SHL.U32 R6, R2, 0x4, RZ ;  /* 0x0000000402067824 */ /* 0x004fca00078e00ff */
[----:B------:R-:W2:Y:S01]  /*09e0*/  LDS R7, [R6+UR14] ;  /* 0x0000000e06077984 */ /* 0x000ea20008000800 */
[----:B------:R-:W-:-:S05]  /*09f0*/  IADD3 R2, P3, PT, R6, UR6, RZ ;  /* 0x0000000606027c10 */ /* 0x000fca000ff7e0ff */
[----:B------:R-:W-:-:S05]  /*0a00*/  IMAD.X R3, RZ, RZ, UR7, P3 ;  /* 0x00000007ff037e24 */ /* 0x000fca00098e06ff */
[----:B--2---:R5:W2:Y:S01]  /*0a10*/  ATOMG.E.EXCH.STRONG.GPU PT, RZ, [R2], R7 ;  /* 0x0000000702ff73a8 */ /* 0x004aa200041ee100 */
[----:B------:R-:W-:-:S04]  /*0a20*/  DEPBAR {5,4,3,2,1,0} ;  /* 0x0000003f0000791a */ /* 0x000fc80000000000 */
[----:B------:R-:W3:Y:S02]  /*0a30*/  CCTL.E.C.LDCU.IV.DEEP [UR6] ;  /* 0x0000000006007540 */ /* 0x000ee40009c08000 */
[----:B---3--:R5:W-:Y:S01]  /*0a40*/  UTMACCTL.IV [UR6] ;  /* 0x00000000060079b9 */ /* 0x008be20008000000 */
[----:B------:R-:W-:Y:S01]  /*0a50*/  NOP ;  /* 0x0000000000007918 */ /* 0x000fe20000000000 */
.L_x_18:
[----:B------:R-:W-:Y:S05]  /*0a60*/  @P0 BRA `(.L_x_19) ;  /* 0x00000000000c0947 */ /* 0x000fea0003800000 */
[----:B------:R0:W-:Y:S01]  /*0a70*/  UTMACMDFLUSH ;  /* 0x00000000000079b7 */ /* 0x0001e20000000000 */
[----:B------:R-:W-:Y:S05]  /*0a80*/  @P0 BRA `(.L_x_19) ;  /* 0x0000000000040947 */ /* 0x000fea0003800000 */
[----:B------:R-:W-:-:S04]  /*0a90*/  DEPBAR.LE SB0, 0x0 ;  /* 0x000080000000791a */ /* 0x000fc80000000000 */
.L_x_19:
[----:B------:R-:W-:Y:S05]  /*0aa0*/  WARPSYNC.ALL ;  /* 0x0000000000007948 */ /* 0x000fea0003800000 */
[----:B------:R-:W-:Y:S01]  /*0ab0*/  NOP ;  /* 0x0000000000007918 */ /* 0x000fe20000000000 */
[----:B--2---:R-:W-:Y:S06]  /*0ac0*/  BAR.SYNC.DEFER_BLOCKING 0x0 ;  /* 0x0000000000007b1d */ /* 0x004fec0000010000 */
[----:B------:R-:W-:Y:S02]  /*0ad0*/  BSSY.RECONVERGENT B1, `(.L_x_20) ;  /* 0x000000b000017945 */ /* 0x000fe40003800200 */
[----:B------:R-:W-:Y:S06]  /*0ae0*/  BAR.SYNC.DEFER_BLOCKING 0x0 ;  /* 0x0000000000007b1d */ /* 0x000fec0000010000 */
[----:B------:R2:W-:Y:S01]  /*0af0*/  @!P0 STS [R11], RZ ;  /* 0x000000ff0b008388 */ /* 0x0005e20000000800 */
[----:B------:R-:W-:Y:S01]  /*0b00*/  NOP ;  /* 0x0000000000007918 */ /* 0x000fe20000000000 */
[----:B------:R-:W-:Y:S05]  /*0b10*/  @P2 BRA `(.L_x_21) ;  /* 0x0000000000182947 */ /* 0x000fea0003800000 */
[----:B---345:R-:W3:Y:S01]  /*0b20*/  LDS R2, [UR14+0x8] ;  /* 0x0000080eff027984 */ /* 0x038ee20008000800 */
[----:B------:R-:W4:Y:S01]  /*0b30*/  LDC.64 R6, c[0x0][0x388] ;  /* 0x0000e200ff067b82 */ /* 0x000f220000000a00 */
[----:B------:R-:W-:Y:S02]  /*0b40*/  IMAD.MOV.U32 R3, RZ, RZ, 0x70 ;  /* 0x00000070ff037424 */ /* 0x000fe400078e00ff */
[----:B----4-:R4:W-:Y:S03]  /*0b50*/  STS.64 [UR14], R6 ;  /* 0x00000006ff007988 */ /* 0x0109e60008000a0e */
[----:B---3--:R-:W-:-:S05]  /*0b60*/  LOP3.LUT R2, R2, 0x10, R3, 0xd8, !PT ;  /* 0x0000001002027812 */ /* 0x008fca00078ed803 */
[----:B------:R4:W-:Y:S02]  /*0b70*/  STS [UR14+0x8], R2 ;  /* 0x00000802ff007988 */ /* 0x0009e4000800080e */
.L_x_21:
[----:B-----5:R-:W-:Y:S05]  /*0b80*/  BSYNC.RECONVERGENT B1 ;  /* 0x0000000000017941 */ /* 0x020fea0003800200 */
.L_x_20:
[----:B------:R-:W-:Y:S04]  /*0b90*/  BSSY.RECONVERGENT B1, `(.L_x_22) ;  /* 0x000000a000017945 */ /* 0x000fe80003800200 */
[----:B------:R-:W-:Y:S05]  /*0ba0*/  @P2 BRA `(.L_x_23) ;  /* 0x0000000000202947 */ /* 0x000fea0003800000 */
[----:B---34-:R-:W3:Y:S01]  /*0bb0*/  LDS R2, [UR14+0x34] ;  /* 0x0000340eff027984 */ /* 0x018ee20008000800 */
[----:B------:R-:W-:Y:S02]  /*0bc0*/  IMAD.MOV.U32 R7, RZ, RZ, 0x3f000000 ;  /* 0x3f000000ff077424 */ /* 0x000fe400078e00ff */
[----:B------:R-:W-:Y:S01]  /*0bd0*/  @!P2 IMAD.MOV.U32 R6, RZ, RZ, 0x7f ;  /* 0x0000007fff06a424 */ /* 0x000fe200078e00ff */
[----:B------:R-:W4:Y:S02]  /*0be0*/  @!P2 LDS R3, [UR14+0x38] ;  /* 0x0000380eff03a984 */ /* 0x000f240008000800 */
[----:B---3--:R-:W-:Y:S02]  /*0bf0*/  LOP3.LUT R2, R2, 0xff000000, R7, 0xb8, !PT ;  /* 0xff00000002027812 */ /* 0x008fe400078eb807 */
[----:B----4-:R-:W-:-:S03]  /*0c00*/  @!P2 LOP3.LUT R3, R3, 0xff, R6, 0xb8, !PT ;  /* 0x000000ff0303a812 */ /* 0x010fc600078eb806 */
[----:B------:R5:W-:Y:S04]  /*0c10*/  STS [UR14+0x34], R2 ;  /* 0x00003402ff007988 */ /* 0x000be8000800080e */
[----:B------:R5:W-:Y:S02]  /*0c20*/  @!P2 STS [UR14+0x38], R3 ;  /* 0x00003803ff00a988 */ /* 0x000be4000800080e */
.L_x_23:
[----:B------:R-:W-:Y:S05]  /*0c30*/  BSYNC.RECONVERGENT B1 ;  /* 0x0000000000017941 */ /* 0x000fea0003800200 */
.L_x_22:
[----:B------:R-:W-:Y:S04]  /*0c40*/  BSSY.RECONVERGENT B1, `(.L_x_24) ;  /* 0x0000004000017945 */ /* 0x000fe80003800200 */
[----:B------:R-:W-:Y:S05]  /*0c50*/  @P2 BRA `(.L_x_25) ;  /* 0x0000000000082947 */ /* 0x000fea0003800000 */
[----:B------:R2:W-:Y:S04]  /*0c60*/  STS [UR14+0x24], R12 ;  /* 0x0000240cff007988 */ /* 0x0005e8000800080e */
[----:B------:R2:W-:Y:S02]  /*0c70*/  STS [UR14+0x20], R5 ;  /* 0x00002005ff007988 */ /* 0x0005e4000800080e */
.L_x_25:
[----:B------:R-:W-:Y:S05]  /*0c80*/  BSYNC.RECONVERGENT B1 ;  /* 0x0000000000017941 */ /* 0x000fea0003800200 */
.L_x_24:
[----:B------:R-:W-:Y:S04]  /*0c90*/  BSSY.RECONVERGENT B1, `(.L_x_26) ;  /* 0x000000e000017945 */ /* 0x000fe80003800200 */
[----:B------:R-:W-:Y:S05]  /*0ca0*/  @P2 BRA `(.L_x_27) ;  /* 0x0000000000302947 */ /* 0x000fea0003800000 */
[----:B-----5:R-:W5:Y:S01]  /*0cb0*/  LDS R3, [UR14+0x34] ;  /* 0x0000340eff037984 */ /* 0x020f620008000800 */
[----:B----4-:R-:W4:Y:S03]  /*0cc0*/  LDC.64 R6, c[0x0][0x3b0] ;  /* 0x0000ec00ff067b82 */ /* 0x010f260000000a00 */
[----:B---3--:R-:W3:Y:S01]  /*0cd0*/  LDS R2, [UR14+0x1c] ;  /* 0x00001c0eff027984 */ /* 0x008ee20008000800 */
[C---:B----4-:R-:W-:Y:S01]  /*0ce0*/  SHF.L.U64.HI R7, R6.reuse, 0x1, R7 ;  /* 0x0000000106077819 */ /* 0x050fe20000010207 */
[----:B------:R-:W-:-:S03]  /*0cf0*/  IMAD.SHL.U32 R6, R6, 0x2, RZ ;  /* 0x0000000206067824 */ /* 0x000fc600078e00ff */
[--C-:B------:R-:W-:Y:S02]  /*0d00*/  SHF.R.U32.HI R9, RZ, 0x4, R7.reuse ;  /* 0x00000004ff097819 */ /* 0x100fe40000011607 */
[----:B------:R-:W-:-:S05]  /*0d10*/  SHF.R.U64 R6, R6, 0x4, R7 ;  /* 0x0000000406067819 */ /* 0x000fca0000001207 */
[----:B------:R4:W-:Y:S01]  /*0d20*/  STS [UR14+0xc], R6 ;  /* 0x00000c06ff007988 */ /* 0x0009e2000800080e */
[----:B-----5:R-:W-:Y:S02]  /*0d30*/  LOP3.LUT R3, R3, 0x7, RZ, 0xb8, !PT ;  /* 0x0000000703037812 */ /* 0x020fe400078eb8ff */
[----:B---3--:R-:W-:-:S03]  /*0d40*/  LOP3.LUT R2, R2, 0xf, R9, 0xb8, !PT ;  /* 0x0000000f02027812 */ /* 0x008fc600078eb809 */
[----:B------:R4:W-:Y:S04]  /*0d50*/  STS [UR14+0x34], R3 ;  /* 0x00003403ff007988 */ /* 0x0009e8000800080e */
[----:B------:R4:W-:Y:S02]  /*0d60*/  STS [UR14+0x1c], R2 ;  /* 0x00001c02ff007988 */ /* 0x0009e4000800080e */
.L_x_27:
[----:B------:R-:W-:Y:S05]  /*0d70*/  BSYNC.RECONVERGENT B1 ;  /* 0x0000000000017941 */ /* 0x000fea0003800200 */
.L_x_26:
[----:B------:R-:W-:Y:S04]  /*0d80*/  BSSY.RECONVERGENT B2, `(.L_x_28) ;  /* 0x000001a000027945 */ /* 0x000fe80003800200 */
[----:B------:R-:W-:Y:S04]  /*0d90*/  BSSY.RELIABLE B1, `(.L_x_29) ;  /* 0x0000015000017945 */ /* 0x000fe80003800100 */
[----:B------:R-:W-:Y:S05]  /*0da0*/  @P2 BRA `(.L_x_30) ;  /* 0x0000000000202947 */ /* 0x000fea0003800000 */
[----:B---345:R-:W3:Y:S02]  /*0db0*/  LDS R2, [UR14+0x34] ;  /* 0x0000340eff027984 */ /* 0x038ee40008000800 */
[----:B---3--:R-:W-:-:S05]  /*0dc0*/  LOP3.LUT R2, R2, 0x38, RZ, 0xb8, !PT ;  /* 0x0000003802027812 */ /* 0x008fca00078eb8ff */
[----:B------:R3:W-:Y:S01]  /*0dd0*/  STS [UR14+0x34], R2 ;  /* 0x00003402ff007988 */ /* 0x0007e2000800080e */
[----:B------:R-:W-:Y:S05]  /*0de0*/  @P2 BRA `(.L_x_31) ;  /* 0x0000000000202947 */ /* 0x000fea0003800000 */
[----:B---3--:R-:W3:Y:S01]  /*0df0*/  LDS R2, [UR14+0x8] ;  /* 0x0000080eff027984 */ /* 0x008ee20008000800 */
[----:B------:R-:W-:-:S05]  /*0e00*/  IMAD.MOV.U32 R3, RZ, RZ, 0x780 ;  /* 0x00000780ff037424 */ /* 0x000fca00078e00ff */
[----:B---3--:R-:W-:-:S05]  /*0e10*/  LOP3.LUT R2, R2, 0x500, R3, 0xd8, !PT ;  /* 0x0000050002027812 */ /* 0x008fca00078ed803 */
[----:B------:R3:W-:Y:S02]  /*0e20*/  STS [UR14+0x8], R2 ;  /* 0x00000802ff007988 */ /* 0x0007e4000800080e */
.L_x_30:
[----:B------:R-:W-:Y:S05]  /*0e30*/  @P2 BRA `(.L_x_32) ;  /* 0x0000000000282947 */ /* 0x000fea0003800000 */
[----:B---345:R-:W3:Y:S02]  /*0e40*/  LDS R2, [UR14+0x8] ;  /* 0x0000080eff027984 */ /* 0x038ee40008000800 */
[----:B---3--:R-:W-:-:S05]  /*0e50*/  LOP3.LUT R2, R2, 0x1800, RZ, 0xb8, !PT ;  /* 0x0000180002027812 */ /* 0x008fca00078eb8ff */
[----:B------:R4:W-:Y:S02]  /*0e60*/  STS [UR14+0x8], R2 ;  /* 0x00000802ff007988 */ /* 0x0009e4000800080e */
.L_x_31:
[----:B------:R-:W-:Y:S05]  /*0e70*/  @P2 BREAK.RELIABLE B1 ;  /* 0x0000000000012942 */ /* 0x000fea0003800100 */
[----:B------:R-:W-:Y:S05]  /*0e80*/  @P2 BRA `(.L_x_33) ;  /* 0x0000000000242947 */ /* 0x000fea0003800000 */
[----:B---34-:R-:W3:Y:S01]  /*0e90*/  LDS R2, [UR14+0x8] ;  /* 0x0000080eff027984 */ /* 0x018ee20008000800 */
[----:B------:R-:W-:-:S05]  /*0ea0*/  IMAD.MOV.U32 R3, RZ, RZ, 0x6000 ;  /* 0x00006000ff037424 */ /* 0x000fca00078e00ff */
[----:B---3--:R-:W-:-:S04]  /*0eb0*/  LOP3.LUT R2, R2, 0x6000, R3, 0xd8, !PT ;  /* 0x0000600002027812 */ /* 0x008fc800078ed803 */
[----:B------:R-:W-:-:S05]  /*0ec0*/  LOP3.LUT R2, R2, 0x400000, RZ, 0xb8, !PT ;  /* 0x0040000002027812 */ /* 0x000fca00078eb8ff */
[----:B------:R3:W-:Y:S02]  /*0ed0*/  STS [UR14+0x8], R2 ;  /* 0x00000802ff007988 */ /* 0x0007e4000800080e */
.L_x_32:
[----:B------:R-:W-:Y:S05]  /*0ee0*/  BSYNC.RELIABLE B1 ;  /* 0x0000000000017941 */ /* 0x000fea0003800100 */
.L_x_29:
[----:B---345:R-:W3:Y:S02]  /*0ef0*/  @!P2 LDS R2, [UR14+0x8] ;  /* 0x0000080eff02a984 */ /* 0x038ee40008000800 */
[----:B---3--:R-:W-:-:S05]  /*0f00*/  @!P2 LOP3.LUT R2, R2, 0x8000, RZ, 0xb8, !PT ;  /* 0x000080000202a812 */ /* 0x008fca00078eb8ff */
[----:B------:R5:W-:Y:S02]  /*0f10*/  @!P2 STS [UR14+0x8], R2 ;  /* 0x00000802ff00a988 */ /* 0x000be4000800080e */
.L_x_33:
[----:B------:R-:W-:Y:S05]  /*0f20*/  BSYNC.RECONVERGENT B2 ;  /* 0x0000000000027941 */ /* 0x000fea0003800200 */
.L_x_28:
[----:B------:R-:W-:Y:S05]  /*0f30*/  WARPSYNC.ALL ;  /* 0x0000000000007948 */ /* 0x000fea0003800000 */
[----:B------:R-:W-:Y:S01]  /*0f40*/  NOP ;  /* 0x0000000000007918 */ /* 0x000fe20000000000 */
[----:B------:R-:W-:-:S04]  /*0f50*/  UIADD3 UR5, UPT, UPT, UR4, 0x80, URZ ;  /* 0x0000008004057890 */ /* 0x000fc8000fffe0ff */
[----:B------:R-:W-:-:S04]  /*0f60*/  UIADD3 UR12, UP0, UPT, UR5, UR16, URZ ;  /* 0x00000010050c7290 */ /* 0x000fc8000ff1e0ff */
[----:B------:R-:W-:Y:S01]  /*0f70*/  ULEA.HI.X.SX32 UR13, UR5, UR17, 0x1, UP0 ;  /* 0x00000011050d7291 */ /* 0x000fe200080f0eff */
[----:B------:R-:W-:Y:S11]  /*0f80*/  @P0 BRA `(.L_x_34) ;  /* 0x0000000000300947 */ /* 0x000ff60003800000 */
[----:B---345:R-:W3:Y:S01]  /*0f90*/  S2R R2, SR_LANEID ;  /* 0x0000000000027919 */ /* 0x038ee20000000000 */
[----:B------:R-:W-:Y:S05]  /*0fa0*/  WARPSYNC.ALL ;  /* 0x0000000000007948 */ /* 0x000fea0003800000 */
[----:B------:R-:W-:Y:S01]  /*0fb0*/  NOP ;  /* 0x0000000000007918 */ /* 0x000fe20000000000 */
[----:B---3--:R-:W-:-:S05]  /*0fc0*/  IMAD.SHL.U32 R6, R2, 0x4, RZ ;  /* 0x0000000402067824 */ /* 0x008fca00078e00ff */
[----:B------:R-:W3:Y:S01]  /*0fd0*/  LDS R7, [R6+UR14] ;  /* 0x0000000e06077984 */ /* 0x000ee20008000800 */
[----:B------:R-:W-:-:S05]  /*0fe0*/  IADD3 R2, P3, PT, R6, UR12, RZ ;  /* 0x0000000c06027c10 */ /* 0x000fca000ff7e0ff */
[----:B------:R-:W-:-:S05]  /*0ff0*/  IMAD.X R3, RZ, RZ, UR13, P3 ;  /* 0x0000000dff037e24 */ /* 0x000fca00098e06ff */
[----:B---3--:R3:W4:Y:S01]  /*1000*/  ATOMG.E.EXCH.STRONG.GPU PT, RZ, [R2], R7 ;  /* 0x0000000702ff73a8 */ /* 0x00872200041ee100 */
[----:B------:R-:W-:-:S04]  /*1010*/  DEPBAR {5,4,3,2,1,0} ;  /* 0x0000003f0000791a */ /* 0x000fc80000000000 */
[----:B------:R-:W5:Y:S02]  /*1020*/  CCTL.E.C.LDCU.IV.DEEP [UR12] ;  /* 0x000000000c007540 */ /* 0x000f640009c08000 */
[----:B-----5:R3:W-:Y:S01]  /*1030*/  UTMACCTL.IV [UR12] ;  /* 0x000000000c0079b9 */ /* 0x0207e20008000000 */
[----:B------:R-:W-:Y:S01]  /*1040*/  NOP ;  /* 0x0000000000007918 */ /* 0x000fe20000000000 */
.L_x_34:
[----:B------:R-:W-:Y:S05]  /*1050*/  @P0 BRA `(.L_x_35) ;  /* 0x00000000000c0947 */ /* 0x000fea0003800000 */
[----:B------:R0:W-:Y:S01]  /*1060*/  UTMACMDFLUSH ;  /* 0x00000000000079b7 */ /* 0x0001e20000000000 */
[----:B------:R-:W-:Y:S05]  /*1070*/  @P0 BRA `(.L_x_35) ;  /* 0x0000000000040947 */ /* 0x000fea0003800000 */
[----:B------:R-:W-:-:S04]  /*1080*/  DEPBAR.LE SB0, 0x0 ;  /* 0x000080000000791a */ /* 0x000fc80000000000 */
.L_x_35:
[----:B------:R-:W-:Y:S05]  /*1090*/  WARPSYNC.ALL ;  /* 0x0000000000007948 */ /* 0x000fea0003800000 */
[----:B------:R-:W-:Y:S01]  /*10a0*/  NOP ;  /* 0x0000000000007918 */ /* 0x000fe20000000000 */
[----:B----4-:R-:W-:Y:S06]  /*10b0*/  BAR.SYNC.DEFER_BLOCKING 0x0 ;  /* 0x0000000000007b1d */ /* 0x010fec0000010000 */
[----:B------:R-:W-:Y:S02]  /*10c0*/  BSSY.RECONVERGENT B2, `(.L_x_36) ;  /* 0x000000b000027945 */ /* 0x000fe40003800200 */
[----:B------:R-:W-:Y:S06]  /*10d0*/  BAR.SYNC.DEFER_BLOCKING 0x0 ;  /* 0x0000000000007b1d */ /* 0x000fec0000010000 */
[----:B------:R4:W-:Y:S01]  /*10e0*/  @!P0 STS [R11], RZ ;  /* 0x000000ff0b008388 */ /* 0x0009e20000000800 */
[----:B------:R-:W-:Y:S01]  /*10f0*/  NOP ;  /* 0x0000000000007918 */ /* 0x000fe20000000000 */
[----:B------:R-:W-:Y:S05]  /*1100*/  @P2 BRA `(.L_x_37) ;  /* 0x0000000000182947 */ /* 0x000fea0003800000 */
[----:B---3-5:R-:W3:Y:S01]  /*1110*/  LDS R2, [UR14+0x8] ;  /* 0x0000080eff027984 */ /* 0x028ee20008000800 */
[----:B------:R-:W5:Y:S01]  /*1120*/  LDC.64 R6, c[0x0][0x390] ;  /* 0x0000e400ff067b82 */ /* 0x000f620000000a00 */
[----:B------:R-:W-:Y:S02]  /*1130*/  IMAD.MOV.U32 R3, RZ, RZ, 0x70 ;  /* 0x00000070ff037424 */ /* 0x000fe400078e00ff */
[----:B-----5:R5:W-:Y:S03]  /*1140*/  STS.64 [UR14], R6 ;  /* 0x00000006ff007988 */ /* 0x020be60008000a0e */
[----:B---3--:R-:W-:-:S05]  /*1150*/  LOP3.LUT R2, R2, 0x10, R3, 0xd8, !PT ;  /* 0x0000001002027812 */ /* 0x008fca00078ed803 */
[----:B------:R5:W-:Y:S02]  /*1160*/  STS [UR14+0x8], R2 ;  /* 0x00000802ff007988 */ /* 0x000be4000800080e */
.L_x_37:
[----:B---3--:R-:W-:Y:S05]  /*1170*/  BSYNC.RECONVERGENT B2 ;  /* 0x0000000000027941 */ /* 0x008fea0003800200 */
.L_x_36:
[----:B------:R-:W-:Y:S04]  /*1180*/  BSSY.RECONVERGENT B3, `(.L_x_38) ;  /* 0x0000011000037945 */ /* 0x000fe80003800200 */
[----:B------:R-:W-:Y:S04]  /*1190*/  BSSY.RELIABLE B2, `(.L_x_39) ;  /* 0x000000e000027945 */ /* 0x000fe80003800100 */
[----:B------:R-:W-:Y:S05]  /*11a0*/  @P2 BRA `(.L_x_40) ;  /* 0x0000000000242947 */ /* 0x000fea0003800000 */
[----:B-----5:R-:W3:Y:S01]  /*11b0*/  LDS R2, [UR14+0x34] ;  /* 0x0000340eff027984 */ /* 0x020ee20008000800 */
[----:B------:R-:W-:-:S05]  /*11c0*/  IMAD.MOV.U32 R3, RZ, RZ, 0x3f000000 ;  /* 0x3f000000ff037424 */ /* 0x000fca00078e00ff */
[----:B---3--:R-:W-:-:S05]  /*11d0*/  LOP3.LUT R2, R2, 0xff000000, R3, 0xb8, !PT ;  /* 0xff00000002027812 */ /* 0x008fca00078eb803 */
[----:B------:R3:W-:Y:S01]  /*11e0*/  STS [UR14+0x34], R2 ;  /* 0x00003402ff007988 */ /* 0x0007e2000800080e */
[----:B------:R-:W-:Y:S05]  /*11f0*/  @P2 BRA `(.L_x_41) ;  /* 0x00000000001c2947 */ /* 0x000fea0003800000 */
[----:B---3--:R-:W3:Y:S01]  /*1200*/  LDS R2, [UR14+0x38] ;  /* 0x0000380eff027984 */ /* 0x008ee20008000800 */
[----:B------:R-:W-:-:S05]  /*1210*/  IMAD.MOV.U32 R3, RZ, RZ, 0x7f ;  /* 0x0000007fff037424 */ /* 0x000fca00078e00ff */
[----:B---3--:R-:W-:-:S05]  /*1220*/  LOP3.LUT R2, R2, 0xff, R3, 0xb8, !PT ;  /* 0x000000ff02027812 */ /* 0x008fca00078eb803 */
[----:B------:R3:W-:Y:S02]  /*1230*/  STS [UR14+0x38], R2 ;  /* 0x00003802ff007988 */ /* 0x0007e4000800080e */
.L_x_40:
[----:B------:R-:W-:Y:S05]  /*1240*/  @P2 BREAK.RELIABLE B2 ;  /* 0x0000000000022942 */ /* 0x000fea0003800100 */
[----:B------:R-:W-:Y:S05]  /*1250*/  @P2 BRA `(.L_x_42) ;  /* 0x00000000000c2947 */ /* 0x000fea0003800000 */
[----:B------:R2:W-:Y:S02]  /*1260*/  STS [UR14+0x20], R5 ;  /* 0x00002005ff007988 */ /* 0x0005e4000800080e */
.L_x_41:
[----:B------:R-:W-:Y:S05]  /*1270*/  BSYNC.RELIABLE B2 ;  /* 0x0000000000027941 */ /* 0x000fea0003800100 */
.L_x_39:
[----:B------:R2:W-:Y:S02]  /*1280*/  @!P2 STS [UR14+0x24], R4 ;  /* 0x00002404ff00a988 */ /* 0x0005e4000800080e */
.L_x_42:
[----:B------:R-:W-:Y:S05]  /*1290*/  BSYNC.RECONVERGENT B3 ;  /* 0x0000000000037941 */ /* 0x000fea0003800200 */
.L_x_38:
[----:B------:R-:W-:Y:S05]  /*12a0*/  WARPSYNC.ALL ;  /* 0x0000000000007948 */ /* 0x000fea0003800000 */
[----:B------:R-:W-:Y:S01]  /*12b0*/  NOP ;  /* 0x0000000000007918 */ /* 0x000fe20000000000 */
[----:B------:R-:W-:Y:S04]  /*12c0*/  BSSY.RECONVERGENT B3, `(.L_x_43) ;  /* 0x000000e000037945 */ /* 0x000fe80003800200 */
[----:B------:R-:W-:Y:S05]  /*12d0*/  @P2 BRA `(.L_x_44) ;  /* 0x0000000000302947 */ /* 0x000fea0003800000 */
[----:B------:R-:W2:Y:S02]  /*12e0*/  LDS R3, [UR14+0x34] ;  /* 0x0000340eff037984 */ /* 0x000ea40008000800 */
[----:B--2---:R-:W2:Y:S02]  /*12f0*/  LDC.64 R4, c[0x0][0x3b8] ;  /* 0x0000ee00ff047b82 */ /* 0x004ea40000000a00 */
[----:B---3-5:R-:W3:Y:S01]  /*1300*/  LDS R2, [UR14+0x1c] ;  /* 0x00001c0eff027984 */ /* 0x028ee20008000800 */
[C---:B--2---:R-:W-:Y:S01]  /*1310*/  SHF.L.U64.HI R5, R4.reuse, 0x1, R5 ;  /* 0x0000000104057819 */ /* 0x044fe20000010205 */
[----:B------:R-:W-:-:S03]  /*1320*/  IMAD.SHL.U32 R4, R4, 0x2, RZ ;  /* 0x0000000204047824 */ /* 0x000fc600078e00ff */
[--C-:B------:R-:W-:Y:S02]  /*1330*/  SHF.R.U32.HI R7, RZ, 0x4, R5.reuse ;  /* 0x00000004ff077819 */ /* 0x100fe40000011605 */
[----:B------:R-:W-:-:S05]  /*1340*/  SHF.R.U64 R4, R4, 0x4, R5 ;  /* 0x0000000404047819 */ /* 0x000fca0000001205 */
[----:B------:R2:W-:Y:S01]  /*1350*/  STS [UR14+0xc], R4 ;  /* 0x00000c04ff007988 */ /* 0x0005e2000800080e */
[----:B------:R-:W-:Y:S02]  /*1360*/  LOP3.LUT R3, R3, 0x7, RZ, 0xb8, !PT ;  /* 0x0000000703037812 */ /* 0x000fe400078eb8ff */
[----:B---3--:R-:W-:-:S03]  /*1370*/  LOP3.LUT R2, R2, 0xf, R7, 0xb8, !PT ;  /* 0x0000000f02027812 */ /* 0x008fc600078eb807 */
[----:B------:R2:W-:Y:S04]  /*1380*/  STS [UR14+0x34], R3 ;  /* 0x00003403ff007988 */ /* 0x0005e8000800080e */
[----:B------:R2:W-:Y:S02]  /*1390*/  STS [UR14+0x1c], R2 ;  /* 0x00001c02ff007988 */ /* 0x0005e4000800080e */
.L_x_44:
[----:B------:R-:W-:Y:S05]  /*13a0*/  BSYNC.RECONVERGENT B3 ;  /* 0x0000000000037941 */ /* 0x000fea0003800200 */
.L_x_43:
[----:B------:R-:W-:Y:S04]  /*13b0*/  BSSY.RECONVERGENT B4, `(.L_x_45) ;  /* 0x000001a000047945 */ /* 0x000fe80003800200 */
[----:B------:R-:W-:Y:S04]  /*13c0*/  BSSY.RELIABLE B3, `(.L_x_46) ;  /* 0x0000015000037945 */ /* 0x000fe80003800100 */
[----:B------:R-:W-:Y:S05]  /*13d0*/  @P2 BRA `(.L_x_47) ;  /* 0x0000000000202947 */ /* 0x000fea0003800000 */
[----:B--23-5:R-:W2:Y:S02]  /*13e0*/  LDS R2, [UR14+0x34] ;  /* 0x0000340eff027984 */ /* 0x02cea40008000800 */
[----:B--2---:R-:W-:-:S05]  /*13f0*/  LOP3.LUT R2, R2, 0x38, RZ, 0xb8, !PT ;  /* 0x0000003802027812 */ /* 0x004fca00078eb8ff */
[----:B------:R2:W-:Y:S01]  /*1400*/  STS [UR14+0x34], R2 ;  /* 0x00003402ff007988 */ /* 0x0005e2000800080e */
[----:B------:R-:W-:Y:S05]  /*1410*/  @P2 BRA `(.L_x_48) ;  /* 0x0000000000202947 */ /* 0x000fea0003800000 */
[----:B--2---:R-:W2:Y:S01]  /*1420*/  LDS R2, [UR14+0x8] ;  /* 0x0000080eff027984 */ /* 0x004ea20008000800 */
[----:B------:R-:W-:-:S05]  /*1430*/  IMAD.MOV.U32 R3, RZ, RZ, 0x780 ;  /* 0x00000780ff037424 */ /* 0x000fca00078e00ff */
[----:B--2---:R-:W-:-:S05]  /*1440*/  LOP3.LUT R2, R2, 0x500, R3, 0xd8, !PT ;  /* 0x0000050002027812 */ /* 0x004fca00078ed803 */
[----:B------:R2:W-:Y:S02]  /*1450*/  STS [UR14+0x8], R2 ;  /* 0x00000802ff007988 */ /* 0x0005e4000800080e */
.L_x_47:
[----:B------:R-:W-:Y:S05]  /*1460*/  @P2 BRA `(.L_x_49) ;  /* 0x0000000000282947 */ /* 0x000fea0003800000 */
[----:B--23-5:R-:W2:Y:S02]  /*1470*/  LDS R2, [UR14+0x8] ;  /* 0x0000080eff027984 */ /* 0x02cea40008000800 */
[----:B--2---:R-:W-:-:S05]  /*1480*/  LOP3.LUT R2, R2, 0x1800, RZ, 0xb8, !PT ;  /* 0x0000180002027812 */ /* 0x004fca00078eb8ff */
[----:B------:R3:W-:Y:S02]  /*1490*/  STS [UR14+0x8], R2 ;  /* 0x00000802ff007988 */ /* 0x0007e4000800080e */
.L_x_48:
[----:B------:R-:W-:Y:S05]  /*14a0*/  @P2 BREAK.RELIABLE B3 ;  /* 0x0000000000032942 */ /* 0x000fea0003800100 */
[----:B------:R-:W-:Y:S05]  /*14b0*/  @P2 BRA `(.L_x_50) ;  /* 0x0000000000242947 */ /* 0x000fea0003800000 */
[----:B--23--:R-:W2:Y:S01]  /*14c0*/  LDS R2, [UR14+0x8] ;  /* 0x0000080eff027984 */ /* 0x00cea20008000800 */
[----:B------:R-:W-:-:S05]  /*14d0*/  IMAD.MOV.U32 R3, RZ, RZ, 0x6000 ;  /* 0x00006000ff037424 */ /* 0x000fca00078e00ff */
[----:B--2---:R-:W-:-:S04]  /*14e0*/  LOP3.LUT R2, R2, 0x6000, R3, 0xd8, !PT ;  /* 0x0000600002027812 */ /* 0x004fc800078ed803 */
[----:B------:R-:W-:-:S05]  /*14f0*/  LOP3.LUT R2, R2, 0x400000, RZ, 0xb8, !PT ;  /* 0x0040000002027812 */ /* 0x000fca00078eb8ff */
[----:B------:R2:W-:Y:S02]  /*1500*/  STS [UR14+0x8], R2 ;  /* 0x00000802ff007988 */ /* 0x0005e4000800080e */
.L_x_49:
[----:B------:R-:W-:Y:S05]  /*1510*/  BSYNC.RELIABLE B3 ;  /* 0x0000000000037941 */ /* 0x000fea0003800100 */
.L_x_46:
[----:B--23-5:R-:W2:Y:S02]  /*1520*/  @!P2 LDS R2, [UR14+0x8] ;  /* 0x0000080eff02a984 */ /* 0x02cea40008000800 */
[----:B--2---:R-:W-:-:S05]  /*1530*/  @!P2 LOP3.LUT R2, R2, 0x8000, RZ, 0xb8, !PT ;  /* 0x000080000202a812 */ /* 0x004fca00078eb8ff */
[----:B------:R5:W-:Y:S02]  /*1540*/  @!P2 STS [UR14+0x8], R2 ;  /* 0x00000802ff00a988 */ /* 0x000be4000800080e */
.L_x_50:
[----:B------:R-:W-:Y:S05]  /*1550*/  BSYNC.RECONVERGENT B4 ;  /* 0x0000000000047941 */ /* 0x000fea0003800200 */
.L_x_45:
[----:B------:R-:W-:Y:S05]  /*1560*/  WARPSYNC.ALL ;  /* 0x0000000000007948 */ /* 0x000fea0003800000 */
[----:B------:R-:W-:Y:S01]  /*1570*/  NOP ;  /* 0x0000000000007918 */ /* 0x000fe20000000000 */
[----:B------:R-:W-:-:S04]  /*1580*/  UIADD3 UR4, UPT, UPT, UR4, 0x100, URZ ;  /* 0x0000010004047890 */ /* 0x000fc8000fffe0ff */
[----:B------:R-:W-:-:S04]  /*1590*/  UIADD3 UR16, UP0, UPT, UR4, UR16, URZ ;  /* 0x0000001004107290 */ /* 0x000fc8000ff1e0ff */
[----:B------:R-:W-:Y:S01]  /*15a0*/  ULEA.HI.X.SX32 UR17, UR4, UR17, 0x1, UP0 ;  /* 0x0000001104117291 */ /* 0x000fe200080f0eff */
[----:B------:R-:W-:Y:S11]  /*15b0*/  @P0 BRA `(.L_x_51) ;  /* 0x0000000000300947 */ /* 0x000ff60003800000 */
[----:B--23-5:R-:W2:Y:S01]  /*15c0*/  S2R R2, SR_LANEID ;  /* 0x0000000000027919 */ /* 0x02cea20000000000 */
[----:B------:R-:W-:Y:S05]  /*15d0*/  WARPSYNC.ALL ;  /* 0x0000000000007948 */ /* 0x000fea0003800000 */
[----:B------:R-:W-:Y:S01]  /*15e0*/  NOP ;  /* 0x0000000000007918 */ /* 0x000fe20000000000 */
[----:B--2---:R-:W-:-:S05]  /*15f0*/  IMAD.SHL.U32 R4, R2, 0x4, RZ ;  /* 0x0000000402047824 */ /* 0x004fca00078e00ff */
[----:B------:R-:W2:Y:S01]  /*1600*/  LDS R5, [R4+UR14] ;  /* 0x0000000e04057984 */ /* 0x000ea20008000800 */
[----:B------:R-:W-:-:S05]  /*1610*/  IADD3 R2, P3, PT, R4, UR16, RZ ;  /* 0x0000001004027c10 */ /* 0x000fca000ff7e0ff */
[----:B------:R-:W-:-:S05]  /*1620*/  IMAD.X R3, RZ, RZ, UR17, P3 ;  /* 0x00000011ff037e24 */ /* 0x000fca00098e06ff */
[----:B--2---:R2:W3:Y:S01]  /*1630*/  ATOMG.E.EXCH.STRONG.GPU PT, RZ, [R2], R5 ;  /* 0x0000000502ff73a8 */ /* 0x0044e200041ee100 */
[----:B------:R-:W-:-:S04]  /*1640*/  DEPBAR {5,4,3,2,1,0} ;  /* 0x0000003f0000791a */ /* 0x000fc80000000000 */
[----:B------:R-:W5:Y:S02]  /*1650*/  CCTL.E.C.LDCU.IV.DEEP [UR16] ;  /* 0x0000000010007540 */ /* 0x000f640009c08000 */
[----:B-----5:R2:W-:Y:S01]  /*1660*/  UTMACCTL.IV [UR16] ;  /* 0x00000000100079b9 */ /* 0x0205e20008000000 */
[----:B------:R-:W-:Y:S01]  /*1670*/  NOP ;  /* 0x0000000000007918 */ /* 0x000fe20000000000 */
.L_x_51:
[----:B------:R-:W-:Y:S05]  /*1680*/  @P0 BRA `(.L_x_52) ;  /* 0x00000000000c0947 */ /* 0x000fea0003800000 */
[----:B------:R0:W-:Y:S01]  /*1690*/  UTMACMDFLUSH ;  /* 0x00000000000079b7 */ /* 0x0001e20000000000 */
[----:B------:R-:W-:Y:S05]  /*16a0*/  @P0 BRA `(.L_x_52) ;  /* 0x0000000000040947 */ /* 0x000fea0003800000 */
[----:B------:R-:W-:-:S04]  /*16b0*/  DEPBAR.LE SB0, 0x0 ;  /* 0x000080000000791a */ /* 0x000fc80000000000 */
.L_x_52:
[----:B------:R-:W-:Y:S05]  /*16c0*/  WARPSYNC.ALL ;  /* 0x0000000000007948 */ /* 0x000fea0003800000 */
[----:B------:R-:W-:Y:S01]  /*16d0*/  NOP ;  /* 0x0000000000007918 */ /* 0x000fe20000000000 */
[----:B---3--:R-:W-:Y:S01]  /*16e0*/  BAR.SYNC.DEFER_BLOCKING 0x0 ;  /* 0x0000000000007b1d */ /* 0x008fe20000010000 */
[----:B------:R-:W-:Y:S01]  /*16f0*/  ISETP.GE.AND P0, PT, R13, 0x1, PT ;  /* 0x000000010d00780c */ /* 0x000fe20003f06270 */
[----:B------:R-:W-:Y:S01]  /*1700*/  USHF.L.U32 UR18, UR18, 0x8, URZ ;  /* 0x0000000812127899 */ /* 0x000fe200080006ff */
[----:B--2--5:R-:W-:Y:S01]  /*1710*/  SHF.R.U32.HI R2, RZ, 0x5, R0 ;  /* 0x00000005ff027819 */ /* 0x024fe20000011600 */
[----:B------:R-:W-:-:S02]  /*1720*/  USHF.L.U32 UR11, UR15, 0x7, URZ ;  /* 0x000000070f0b7899 */ /* 0x000fc400080006ff */
[----:B------:R-:W-:Y:S01]  /*1730*/  VOTEU.ALL UP0, P2 ;  /* 0x0000000000ff7886 */ /* 0x000fe20001000000 */
[----:B------:R-:W-:Y:S01]  /*1740*/  UMOV UR4, 0x1 ;  /* 0x0000000100047882 */ /* 0x000fe20000000000 */
[----:B------:R-:W-:Y:S01]  /*1750*/  VOTEU.ALL UP1, P2 ;  /* 0x0000000000ff7886 */ /* 0x000fe20001020000 */
[----:B------:R-:W-:Y:S02]  /*1760*/  R2UR UR19, R2 ;  /* 0x00000000021372ca */ /* 0x000fe400000e0000 */
[----:B------:R-:W-:-:S04]  /*1770*/  @!UP0 UIADD3 UR8, UPT, UPT, -UR4, 0x100000, URZ ;  /* 0x0010000004088890 */ /* 0x000fc8000fffe1ff */
[----:B------:R-:W-:Y:S02]  /*1780*/  @!UP0 USHF.L.U32 UR9, UR8, 0xb, URZ ;  /* 0x0000000b08098899 */ /* 0x000fe400080006ff */
[----:B------:R-:W-:Y:S02]  /*1790*/  @!UP0 USHF.L.U32 UR8, UR8, 0x1, URZ ;  /* 0x0000000108088899 */ /* 0x000fe400080006ff */
[----:B------:R-:W-:-:S04]  /*17a0*/  @!UP0 UIADD3 UR4, UPT, UPT, -UR4, 0x100000, URZ ;  /* 0x0010000004048890 */ /* 0x000fc8000fffe1ff */
[----:B------:R-:W-:Y:S02]  /*17b0*/  @!UP0 USHF.L.U32 UR5, UR4, 0xb, URZ ;  /* 0x0000000b04058899 */ /* 0x000fe400080006ff */
[----:B------:R-:W-:Y:S01]  /*17c0*/  @!UP0 USHF.L.U32 UR4, UR4, 0x1, URZ ;  /* 0x0000000104048899 */ /* 0x000fe200080006ff */
[----:B------:R-:W-:Y:S01]  /*17d0*/  VOTEU.ALL UP0, P2 ;  /* 0x0000000000ff7886 */ /* 0x000fe20001000000 */
[----:B------:R-:W2:Y:S04]  /*17e0*/  FENCE.VIEW.ASYNC.S ;  /* 0x00000000000073c6 */ /* 0x000ea80000000000 */
[----:B--2---:R2:W3:Y:S06]  /*17f0*/  @!UP0 SYNCS.EXCH.64 URZ, [UR14+0x18000], UR8 ;  /* 0x018000080eff85b2 */ /* 0x0044ec0008000100 */
[----:B------:R2:W5:Y:S01]  /*1800*/  @!UP1 SYNCS.EXCH.64 URZ, [UR14+0x18010], UR4 ;  /* 0x018010040eff95b2 */ /* 0x0005620008000100 */
[----:B------:R-:W-:Y:S05]  /*1810*/  @!P0 BRA `(.L_x_53) ;  /* 0x0000000800788947 */ /* 0x000fea0003800000 */
[----:B---3-5:R-:W-:Y:S01]  /*1820*/  BAR.SYNC.DEFER_BLOCKING 0x0 ;  /* 0x0000000000007b1d */ /* 0x028fe20000010000 */
[----:B------:R-:W-:Y:S01]  /*1830*/  @!P2 IMAD.MOV.U32 R2, RZ, RZ, 0x18000 ;  /* 0x00018000ff02a424 */ /* 0x000fe200078e00ff */
[----:B------:R-:W-:Y:S01]  /*1840*/  ELECT P0, URZ, PT ;  /* 0x0000000000ff782f */ /* 0x000fe20003800000 */
[----:B--2---:R-:W-:-:S03]  /*1850*/  UIADD3 UR4, UPT, UPT, UR14, 0x10000, URZ ;  /* 0x000100000e047890 */ /* 0x004fc6000fffe0ff */
[----:B------:R-:W-:Y:S01]  /*1860*/  ISETP.LT.U32.AND P0, PT, R10, 0x40, P0 ;  /* 0x000000400a00780c */ /* 0x000fe20000701070 */
[----:B------:R-:W-:Y:S02]  /*1870*/  ULOP3.LUT UR5, UR19, 0x1, URZ, 0xc0, !UPT ;  /* 0x0000000113057892 */ /* 0x000fe4000f8ec0ff */
[----:B------:R-:W-:Y:S02]  /*1880*/  UIADD3 UR9, UPT, UPT, UR14, 0x18000, URZ ;  /* 0x000180000e097890 */ /* 0x000fe4000fffe0ff */
[----:B------:R-:W-:Y:S02]  /*1890*/  ULEA UR8, UR5, UR4, 0xe ;  /* 0x0000000405087291 */ /* 0x000fe4000f8e70ff */
[----:B------:R-:W-:Y:S02]  /*18a0*/  USHF.L.U32 UR10, UR5, 0x6, URZ ;  /* 0x00000006050a7899 */ /* 0x000fe400080006ff */
[----:B------:R-:W-:Y:S01]  /*18b0*/  ULOP3.LUT UR20, UR19, 0x3, URZ, 0xc0, !UPT ;  /* 0x0000000313147892 */ /* 0x000fe2000f8ec0ff */
[----:B------:R-:W-:Y:S01]  /*18c0*/  UMOV UR31, URZ ;  /* 0x000000ff001f7c82 */ /* 0x000fe20008000000 */
[----:B------:R-:W-:-:S02]  /*18d0*/  UMOV UR29, UR9 ;  /* 0x00000009001d7c82 */ /* 0x000fc40008000000 */
[----:B------:R-:W-:Y:S01]  /*18e0*/  VOTEU.ANY UP0, P0 ;  /* 0x0000000000ff7886 */ /* 0x000fe20000000100 */
[----:B------:R-:W-:Y:S02]  /*18f0*/  ULEA UR28, UR20, UR14, 0xe ;  /* 0x0000000e141c7291 */ /* 0x000fe4000f8e70ff */
[----:B------:R-:W-:Y:S01]  /*1900*/  ULEA UR30, UR20, UR18, 0x6 ;  /* 0x00000012141e7291 */ /* 0x000fe2000f8e30ff */
[----:B------:R2:W-:Y:S01]  /*1910*/  @!P2 SYNCS.ARRIVE.TRANS64 RZ, [UR14+0x18000], R2 ;  /* 0x01800002ffffa9a7 */ /* 0x0005e2000800000e */
[----:B------:R-:W-:Y:S01]  /*1920*/  BAR.SYNC.DEFER_BLOCKING 0x0 ;  /* 0x0000000000007b1d */ /* 0x000fe20000010000 */
[----:B------:R-:W-:Y:S02]  /*1930*/  USHF.R.U32.HI UR26, URZ, 0x4, UR14 ;  /* 0x00000004ff1a7899 */ /* 0x000fe4000801160e */
[----:B------:R-:W-:Y:S02]  /*1940*/  USHF.R.U32.HI UR4, URZ, 0x4, UR4 ;  /* 0x00000004ff047899 */ /* 0x000fe40008011604 */
[----:B------:R-:W-:-:S02]  /*1950*/  USGXT.U32 UR26, UR26, 0xe ;  /* 0x0000000e1a1a789a */ /* 0x000fc40008000000 */
[----:B------:R-:W-:Y:S01]  /*1960*/  USGXT.U32 UR22, UR4, 0xe ;  /* 0x0000000e0416789a */ /* 0x000fe20008000000 */
[----:B------:R-:W-:Y:S02]  /*1970*/  UMOV UR23, 0x40004040 ;  /* 0x4000404000177882 */ /* 0x000fe40000000000 */
[----:B------:R-:W-:Y:S01]  /*1980*/  UMOV UR4, URZ ;  /* 0x000000ff00047c82 */ /* 0x000fe20008000000 */
[----:B------:R-:W-:Y:S01]  /*1990*/  UMOV UR27, 0x40004040 ;  /* 0x40004040001b7882 */ /* 0x000fe20000000000 */
[----:B------:R-:W-:Y:S01]  /*19a0*/  @UP0 UTMALDG.2D [UR8], [UR6] ;  /* 0x00000008060005b4 */ /* 0x000fe20008008000 */
[----:B------:R-:W-:Y:S02]  /*19b0*/  UIADD3 UR20, UP0, UPT, UR26, 0x4000080, URZ ;  /* 0x040000801a147890 */ /* 0x000fe4000ff1e0ff */
[----:B------:R-:W-:Y:S02]  /*19c0*/  ULOP3.LUT UR26, UR26, 0x4000000, URZ, 0xfc, !UPT ;  /* 0x040000001a1a7892 */ /* 0x000fe4000f8efcff */
[----:B------:R-:W-:-:S02]  /*19d0*/  UIADD3.X UR21, UPT, UPT, UR4, 0x40004040, URZ, UP0, !UPT ;  /* 0x4000404004157890 */ /* 0x000fc400087fe4ff */
[----:B------:R-:W-:Y:S01]  /*19e0*/  UIADD3 UR24, UP0, UPT, UR22, 0x2, URZ ;  /* 0x0000000216187890 */ /* 0x000fe2000ff1e0ff */
[----:B------:R3:W-:Y:S06]  /*19f0*/  MEMBAR.ALL.CTA ;  /* 0x0000000000007992 */ /* 0x0007ec0000008000 */
[----:B---3--:R-:W3:Y:S01]  /*1a00*/  FENCE.VIEW.ASYNC.S ;  /* 0x00000000000073c6 */ /* 0x008ee20000000000 */
[----:B------:R-:W-:Y:S02]  /*1a10*/  UIADD3.64 UR38, UPT, UPT, UR20, 0x100, URZ ;  /* 0x0000010014267897 */ /* 0x000fe4000fffe0ff */
[----:B------:R-:W-:-:S02]  /*1a20*/  UIADD3.X UR25, UPT, UPT, UR4, 0x40004040, URZ, UP0, !UPT ;  /* 0x4000404004197890 */ /* 0x000fc400087fe4ff */
[----:B------:R-:W-:Y:S02]  /*1a30*/  UIADD3.64 UR40, UPT, UPT, UR20, 0x180, URZ ;  /* 0x0000018014287897 */ /* 0x000fe4000fffe0ff */
[----:B------:R-:W-:Y:S02]  /*1a40*/  UIADD3.64 UR42, UPT, UPT, UR20, 0x200, URZ ;  /* 0x00000200142a7897 */ /* 0x000fe4000fffe0ff */
[----:B------:R-:W-:Y:S02]  /*1a50*/  UIADD3.64 UR44, UPT, UPT, UR20, 0x280, URZ ;  /* 0x00000280142c7897 */ /* 0x000fe4000fffe0ff */
[----:B------:R-:W-:Y:S02]  /*1a60*/  UIADD3.64 UR46, UPT, UPT, UR20, 0x300, URZ ;  /* 0x00000300142e7897 */ /* 0x000fe4000fffe0ff */
[----:B------:R-:W-:Y:S02]  /*1a70*/  UIADD3.64 UR48, UPT, UPT, UR24, 0x2, URZ ;  /* 0x0000000218307897 */ /* 0x000fe4000fffe0ff */
[----:B------:R-:W-:-:S02]  /*1a80*/  UIADD3.64 UR50, UPT, UPT, UR24, 0x4, URZ ;  /* 0x0000000418327897 */ /* 0x000fc4000fffe0ff */
[----:B------:R-:W-:Y:S02]  /*1a90*/  UIADD3.64 UR52, UPT, UPT, UR24, 0x3fe, URZ ;  /* 0x000003fe18347897 */ /* 0x000fe4000fffe0ff */
[----:B------:R-:W-:Y:S02]  /*1aa0*/  UIADD3.64 UR54, UPT, UPT, UR24, 0x400, URZ ;  /* 0x0000040018367897 */ /* 0x000fe4000fffe0ff */
[----:B------:R-:W-:Y:S02]  /*1ab0*/  UIADD3.64 UR56, UPT, UPT, UR24, 0x402, URZ ;  /* 0x0000040218387897 */ /* 0x000fe4000fffe0ff */
[----:B------:R-:W-:Y:S01]  /*1ac0*/  UIADD3.64 UR58, UPT, UPT, UR24, 0x404, URZ ;  /* 0x00000404183a7897 */ /* 0x000fe2000fffe0ff */
[----:B---3--:R-:W-:Y:S01]  /*1ad0*/  BAR.SYNC.DEFER_BLOCKING 0x0 ;  /* 0x0000000000007b1d */ /* 0x008fe20000010000 */
[----:B------:R-:W-:-:S05]  /*1ae0*/  UISETP.NE.U32.AND UP0, UPT, UR19, URZ, UPT ;  /* 0x000000ff1300728c */ /* 0x000fca000bf05070 */
[----:B------:R3:W-:Y:S02]  /*1af0*/  UTMALDG.2D [UR28], [UR12] ;  /* 0x0000001c0c0075b4 */ /* 0x0007e40008008000 */
[----:B------:R-:W-:Y:S01]  /*1b00*/  BAR.SYNC.DEFER_BLOCKING 0x0 ;  /* 0x0000000000007b1d */ /* 0x000fe20000010000 */
[----:B---3--:R-:W-:-:S05]  /*1b10*/  UIADD3.64 UR30, UPT, UPT, UR20, 0x80, URZ ;  /* 0x00000080141e7897 */ /* 0x008fca000fffe0ff */
[----:B------:R-:W3:Y:S02]  /*1b20*/  SYNCS.PHASECHK.TRANS64.TRYWAIT P0, [UR14+0x18000], RZ ;  /* 0x018000ffff0075a7 */ /* 0x000ee4000800110e */
[----:B--23--:R-:W-:Y:S05]  /*1b30*/  @!P0 BRA `(.L_x_54) ;  /* 0x00000014006c8947 */ /* 0x00cfea0003800000 */
.L_x_66:
[----:B------:R-:W-:Y:S05]  /*1b40*/  BRA.U UP0, `(.L_x_55) ;  /* 0x0000000100647547 */ /* 0x000fea000b800000 */
[----:B------:R-:W-:Y:S01]  /*1b50*/  UMOV UR4, 0x0 ;  /* 0x0000000000047882 */ /* 0x000fe20000000000 */
[----:B------:R-:W-:Y:S01]  /*1b60*/  UMOV UR5, 0x8410490 ;  /* 0x0841049000057882 */ /* 0x000fe20000000000 */
[----:B------:R-:W-:Y:S01]  /*1b70*/  UMOV UR8, 0x0 ;  /* 0x0000000000087882 */ /* 0x000fe20000000000 */
[----:B------:R-:W-:Y:S01]  /*1b80*/  UMOV UR9, 0x8410490 ;  /* 0x0841049000097882 */ /* 0x000fe20000000000 */
[----:B------:R-:W-:Y:S01]  /*1b90*/  UMOV UR28, 0x0 ;  /* 0x00000000001c7882 */ /* 0x000fe20000000000 */
[----:B------:R-:W-:Y:S01]  /*1ba0*/  UMOV UR29, 0x8410490 ;  /* 0x08410490001d7882 */ /* 0x000fe20000000000 */
[----:B------:R2:W-:Y:S01]  /*1bb0*/  UTCHMMA gdesc[UR22], gdesc[UR26], tmem[UR36], tmem[UR4], idesc[UR5], !UPT ;  /* 0x00ff041a160075ea */ /* 0x0005e2000f800024 */
[----:B------:R-:W-:Y:S01]  /*1bc0*/  UMOV UR32, 0x0 ;  /* 0x0000000000207882 */ /* 0x000fe20000000000 */
[----:B------:R-:W-:Y:S01]  /*1bd0*/  UMOV UR33, 0x8410490 ;  /* 0x0841049000217882 */ /* 0x000fe20000000000 */
[----:B------:R2:W-:Y:S01]  /*1be0*/  UTCHMMA gdesc[UR24], gdesc[UR20], tmem[UR36], tmem[UR8], idesc[UR9], UPT ;  /* 0x00ff0814180075ea */ /* 0x0005e2000b800024 */
        /* <DEDUP_REMOVED lines=12> */
[----:B------:R2:W-:Y:S01]  /*1cb0*/  UTCHMMA gdesc[UR56], gdesc[UR44], tmem[UR36], tmem[UR62], idesc[UR63], UPT ;  /* 0x00ff3e2c380075ea */ /* 0x0005e2000b800024 */
[----:B------:R2:W-:Y:S01]  /*1cc0*/  UTCHMMA gdesc[UR58], gdesc[UR46], tmem[UR36], tmem[UR64], idesc[UR65], UPT ;  /* 0x00ff402e3a0075ea */ /* 0x0005e2000b800024 */
[----:B------:R-:W-:Y:S01]  /*1cd0*/  NOP ;  /* 0x0000000000007918 */ /* 0x000fe20000000000 */
.L_x_55:
[----:B------:R-:W-:Y:S01]  /*1ce0*/  ELECT P0, URZ, PT ;  /* 0x0000000000ff782f */ /* 0x000fe20003800000 */
[----:B--2---:R-:W-:-:S03]  /*1cf0*/  UIADD3 UR4, UPT, UPT, UR14, 0x18010, URZ ;  /* 0x000180100e047890 */ /* 0x004fc6000fffe0ff */
[----:B------:R-:W-:Y:S01]  /*1d00*/  ISETP.LT.U32.AND P0, PT, R10, 0x20, P0 ;  /* 0x000000200a00780c */ /* 0x000fe20000701070 */
[----:B------:R-:W-:-:S12]  /*1d10*/  UMOV UR5, URZ ;  /* 0x000000ff00057c82 */ /* 0x000fd80008000000 */
[----:B------:R-:W-:Y:S01]  /*1d20*/  VOTEU.ANY UP0, P0 ;  /* 0x0000000000ff7886 */ /* 0x000fe20000000100 */
[----:B------:R-:W-:Y:S01]  /*1d30*/  VOTEU.ANY UP1, P0 ;  /* 0x0000000000ff7886 */ /* 0x000fe20000020100 */
[----:B------:R-:W-:-:S03]  /*1d40*/  ISETP.GE.U32.AND P0, PT, R13, 0x81, PT ;  /* 0x000000810d00780c */ /* 0x000fc60003f06070 */
[----:B------:R-:W-:Y:S02]  /*1d50*/  @UP0 UMOV UR8, UR4 ;  /* 0x0000000400080c82 */ /* 0x000fe40008000000 */
[----:B------:R2:W-:Y:S01]  /*1d60*/  @UP1 UTCBAR [UR8], URZ ;  /* 0x000000ff080013e9 */ /* 0x0005e200080000ff */
[----:B------:R-:W-:Y:S06]  /*1d70*/  BAR.SYNC.DEFER_BLOCKING 0x0 ;  /* 0x0000000000007b1d */ /* 0x000fec0000010000 */
[----:B------:R-:W3:Y:S02]  /*1d80*/  SYNCS.PHASECHK.TRANS64.TRYWAIT P3, [UR14+0x18010], RZ ;  /* 0x018010ffff0075a7 */ /* 0x000ee4000806110e */
[----:B--23--:R-:W-:Y:S05]  /*1d90*/  @!P3 BRA `(.L_x_56) ;  /* 0x0000001000e0b947 */ /* 0x00cfea0003800000 */
.L_x_67:
[----:B------:R-:W-:Y:S05]  /*1da0*/  @!P0 BRA `(.L_x_53) ;  /* 0x0000000400148947 */ /* 0x000fea0003800000 */
[----:B------:R-:W-:Y:S01]  /*1db0*/  IMAD.MOV.U32 R2, RZ, RZ, 0x1 ;  /* 0x00000001ff027424 */ /* 0x000fe200078e00ff */
[----:B------:R-:W2:Y:S01]  /*1dc0*/  LDCU UR37, c[0x0][0x3a0] ;  /* 0x00007400ff2577ac */ /* 0x000ea20008000800 */
[----:B------:R-:W-:-:S05]  /*1dd0*/  UMOV UR35, 0x80 ;  /* 0x0000008000237882 */ /* 0x000fca0000000000 */
.L_x_60:
[----:B------:R-:W-:Y:S01]  /*1de0*/  BAR.SYNC.DEFER_BLOCKING 0x0 ;  /* 0x0000000000007b1d */ /* 0x000fe20000010000 */
[----:B------:R-:W-:Y:S01]  /*1df0*/  ELECT P0, URZ, PT ;  /* 0x0000000000ff782f */ /* 0x000fe20003800000 */
[----:B------:R-:W-:Y:S01]  /*1e00*/  @!P2 IMAD.MOV.U32 R3, RZ, RZ, 0x18000 ;  /* 0x00018000ff03a424 */ /* 0x000fe200078e00ff */
[----:B------:R-:W-:Y:S02]  /*1e10*/  ULOP3.LUT UR10, UR19, 0x1, URZ, 0xc0, !UPT ;  /* 0x00000001130a7892 */ /* 0x000fe4000f8ec0ff */
[----:B------:R-:W-:Y:S01]  /*1e20*/  ISETP.LT.U32.AND P0, PT, R10, 0x40, P0 ;  /* 0x000000400a00780c */ /* 0x000fe20000701070 */
[----:B------:R-:W-:Y:S02]  /*1e30*/  UIADD3 UR9, UPT, UPT, UR14, 0x18000, URZ ;  /* 0x000180000e097890 */ /* 0x000fe4000fffe0ff */
[----:B------:R-:W-:Y:S02]  /*1e40*/  ULEA UR8, UR10, UR14, 0xe ;  /* 0x0000000e0a087291 */ /* 0x000fe4000f8e70ff */
[----:B------:R-:W-:-:S02]  /*1e50*/  ULEA UR10, UR10, UR35, 0x6 ;  /* 0x000000230a0a7291 */ /* 0x000fc4000f8e30ff */
[----:B------:R-:W-:Y:S01]  /*1e60*/  ULOP3.LUT UR28, UR19, 0x3, URZ, 0xc0, !UPT ;  /* 0x00000003131c7892 */ /* 0x000fe2000f8ec0ff */
[----:B------:R-:W-:-:S03]  /*1e70*/  UMOV UR33, UR9 ;  /* 0x0000000900217c82 */ /* 0x000fc60008000000 */
[----:B------:R-:W-:Y:S02]  /*1e80*/  ULEA UR32, UR28, UR14, 0xe ;  /* 0x0000000e1c207291 */ /* 0x000fe4000f8e70ff */
[----:B------:R-:W-:Y:S01]  /*1e90*/  VOTEU.ANY UP0, P0 ;  /* 0x0000000000ff7886 */ /* 0x000fe20000000100 */
[----:B------:R-:W-:-:S04]  /*1ea0*/  ULEA UR34, UR28, UR18, 0x6 ;  /* 0x000000121c227291 */ /* 0x000fc8000f8e30ff */
[----:B------:R-:W-:Y:S01]  /*1eb0*/  @UP0 UIADD3 UR8, UPT, UPT, UR8, 0x10000, URZ ;  /* 0x0001000008080890 */ /* 0x000fe2000fffe0ff */
[----:B------:R3:W-:Y:S01]  /*1ec0*/  @!P2 SYNCS.ARRIVE.TRANS64 RZ, [UR14+0x18000], R3 ;  /* 0x01800003ffffa9a7 */ /* 0x0007e2000800000e */
[----:B------:R-:W-:Y:S06]  /*1ed0*/  BAR.SYNC.DEFER_BLOCKING 0x0 ;  /* 0x0000000000007b1d */ /* 0x000fec0000010000 */
[----:B------:R-:W-:Y:S01]  /*1ee0*/  VOTEU.ANY UP0, P0 ;  /* 0x0000000000ff7886 */ /* 0x000fe20000000100 */
[----:B---3--:R-:W-:-:S04]  /*1ef0*/  IMAD.U32 R3, R2, -0x80000000, RZ ;  /* 0x8000000002037824 */ /* 0x008fc800078e00ff */
[----:B------:R3:W-:Y:S01]  /*1f00*/  @UP0 UTMALDG.2D [UR8], [UR6] ;  /* 0x00000008060005b4 */ /* 0x0007e20008008000 */
[----:B------:R-:W-:Y:S01]  /*1f10*/  UISETP.NE.U32.AND UP0, UPT, UR19, URZ, UPT ;  /* 0x000000ff1300728c */ /* 0x000fe2000bf05070 */
[----:B------:R5:W-:Y:S06]  /*1f20*/  MEMBAR.ALL.CTA ;  /* 0x0000000000007992 */ /* 0x000bec0000008000 */
[----:B-----5:R-:W5:Y:S02]  /*1f30*/  FENCE.VIEW.ASYNC.S ;  /* 0x00000000000073c6 */ /* 0x020f640000000000 */
[----:B-----5:R-:W-:Y:S06]  /*1f40*/  BAR.SYNC.DEFER_BLOCKING 0x0 ;  /* 0x0000000000007b1d */ /* 0x020fec0000010000 */
[----:B------:R3:W-:Y:S02]  /*1f50*/  UTMALDG.2D [UR32], [UR12] ;  /* 0x000000200c0075b4 */ /* 0x0007e40008008000 */
[----:B------:R-:W-:Y:S06]  /*1f60*/  BAR.SYNC.DEFER_BLOCKING 0x0 ;  /* 0x0000000000007b1d */ /* 0x000fec0000010000 */
[----:B------:R-:W5:Y:S02]  /*1f70*/  SYNCS.PHASECHK.TRANS64.TRYWAIT P0, [UR14+0x18000], R3 ;  /* 0x01800003ff0075a7 */ /* 0x000f64000800110e */
[----:B---3-5:R-:W-:Y:S05]  /*1f80*/  @!P0 BRA `(.L_x_57) ;  /* 0x0000001000708947 */ /* 0x028fea0003800000 */
.L_x_68:
[----:B------:R-:W-:Y:S05]  /*1f90*/  BRA.U UP0, `(.L_x_58) ;  /* 0x0000000100647547 */ /* 0x000fea000b800000 */
[----:B------:R-:W-:Y:S01]  /*1fa0*/  UMOV UR8, 0x0 ;  /* 0x0000000000087882 */ /* 0x000fe20000000000 */
[----:B------:R-:W-:Y:S01]  /*1fb0*/  UMOV UR9, 0x8410490 ;  /* 0x0841049000097882 */ /* 0x000fe20000000000 */
[----:B------:R-:W-:Y:S01]  /*1fc0*/  UMOV UR28, 0x0 ;  /* 0x00000000001c7882 */ /* 0x000fe20000000000 */
[----:B------:R-:W-:Y:S01]  /*1fd0*/  UMOV UR29, 0x8410490 ;  /* 0x08410490001d7882 */ /* 0x000fe20000000000 */
        /* <DEDUP_REMOVED lines=21> */
.L_x_58:
[----:B------:R-:W-:-:S04]  /*2130*/  ELECT P0, URZ, PT ;  /* 0x0000000000ff782f */ /* 0x000fc80003800000 */
[----:B------:R-:W-:-:S13]  /*2140*/  ISETP.LT.U32.AND P0, PT, R10, 0x20, P0 ;  /* 0x000000200a00780c */ /* 0x000fda0000701070 */
[----:B------:R-:W-:Y:S01]  /*2150*/  VOTEU.ANY UP0, P0 ;  /* 0x0000000000ff7886 */ /* 0x000fe20000000100 */
[----:B------:R-:W-:-:S04]  /*2160*/  VOTEU.ANY UP1, P0 ;  /* 0x0000000000ff7886 */ /* 0x000fc80000020100 */
[----:B---3--:R-:W-:Y:S02]  /*2170*/  @UP0 UMOV UR8, UR4 ;  /* 0x0000000400080c82 */ /* 0x008fe40008000000 */
[----:B------:R3:W-:Y:S01]  /*2180*/  @UP1 UTCBAR [UR8], URZ ;  /* 0x000000ff080013e9 */ /* 0x0007e200080000ff */
[----:B------:R-:W-:Y:S06]  /*2190*/  BAR.SYNC.DEFER_BLOCKING 0x0 ;  /* 0x0000000000007b1d */ /* 0x000fec0000010000 */
[----:B------:R-:W5:Y:S02]  /*21a0*/  SYNCS.PHASECHK.TRANS64.TRYWAIT P0, [UR14+0x18010], R3 ;  /* 0x01801003ff0075a7 */ /* 0x000f64000800110e */
[----:B---3-5:R-:W-:Y:S05]  /*21b0*/  @!P0 BRA `(.L_x_59) ;  /* 0x0000000c00f08947 */ /* 0x028fea0003800000 */
.L_x_69:
[----:B------:R-:W-:Y:S01]  /*21c0*/  UIADD3 UR35, UPT, UPT, UR35, 0x80, URZ ;  /* 0x0000008023237890 */ /* 0x000fe2000fffe0ff */
[----:B------:R-:W-:-:S03]  /*21d0*/  LOP3.LUT R2, R2, 0x1, RZ, 0x3c, !PT ;  /* 0x0000000102027812 */ /* 0x000fc600078e3cff */
[----:B--2---:R-:W-:-:S09]  /*21e0*/  UISETP.GE.AND UP0, UPT, UR35, UR37, UPT ;  /* 0x000000252300728c */ /* 0x004fd2000bf06270 */
[----:B------:R-:W-:Y:S05]  /*21f0*/  BRA.U !UP0, `(.L_x_60) ;  /* 0xfffffff908f87547 */ /* 0x000fea000b83ffff */
.L_x_53:
[----:B---3-5:R-:W-:Y:S06]  /*2200*/  BAR.SYNC.DEFER_BLOCKING 0x0 ;  /* 0x0000000000007b1d */ /* 0x028fec0000010000 */
[----:B------:R-:W-:Y:S04]  /*2210*/  BSSY.RECONVERGENT B4, `(.L_x_61) ;  /* 0x0000004000047945 */ /* 0x000fe80003800200 */
[----:B------:R-:W-:Y:S05]  /*2220*/  @P2 BRA `(.L_x_62) ;  /* 0x0000000000082947 */ /* 0x000fea0003800000 */
[----:B------:R-:W3:Y:S02]  /*2230*/  SYNCS.CCTL.IV [UR14+0x18000] ;  /* 0x01800000ff0079b1 */ /* 0x000ee4000800000e */
[----:B---3--:R-:W3:Y:S02]  /*2240*/  SYNCS.CCTL.IV [UR14+0x18010] ;  /* 0x01801000ff0079b1 */ /* 0x008ee4000800000e */
.L_x_62:
[----:B--2---:R-:W-:Y:S05]  /*2250*/  BSYNC.RECONVERGENT B4 ;  /* 0x0000000000047941 */ /* 0x004fea0003800200 */
.L_x_61:
[----:B------:R-:W-:Y:S01]  /*2260*/  ULOP3.LUT UR19, UR19, 0x3, URZ, 0xc0, !UPT ;  /* 0x0000000313137892 */ /* 0x000fe2000f8ec0ff */
[C---:B------:R-:W-:Y:S01]  /*2270*/  IMAD.SHL.U32 R2, R0.reuse, 0x80, RZ ;  /* 0x0000008000027824 */ /* 0x040fe200078e00ff */
[----:B------:R-:W-:Y:S01]  /*2280*/  USHF.L.U32 UR6, UR15, 0x7, URZ ;  /* 0x000000070f067899 */ /* 0x000fe200080006ff */
[----:B------:R-:W-:Y:S01]  /*2290*/  IMAD.SHL.U32 R3, R0, 0x10, RZ ;  /* 0x0000001000037824 */ /* 0x000fe200078e00ff */
[----:B------:R-:W-:Y:S02]  /*22a0*/  ULEA UR4, UR19, UR36, 0x15 ;  /* 0x0000002413047291 */ /* 0x000fe4000f8ea8ff */
[----:B------:R-:W-:Y:S01]  /*22b0*/  LOP3.LUT R0, R2, 0x3f80, RZ, 0xc0, !PT ;  /* 0x00003f8002007812 */ /* 0x000fe200078ec0ff */
[----:B------:R-:W-:Y:S01]  /*22c0*/  ULEA UR5, UR19, UR18, 0x6 ;  /* 0x0000001213057291 */ /* 0x000fe2000f8e30ff */
[----:B------:R-:W-:Y:S02]  /*22d0*/  ELECT P0, URZ, PT ;  /* 0x0000000000ff782f */ /* 0x000fe40003800000 */
[----:B------:R-:W-:-:S03]  /*22e0*/  LOP3.LUT R0, R0, 0x70, R3, 0xf8, !PT ;  /* 0x0000007000007812 */ /* 0x000fc600078ef803 */
[----:B------:R-:W2:Y:S01]  /*22f0*/  LDTM.x64 R96, tmem[UR4] ;  /* 0x00000004006079ee */ /* 0x000ea20008340000 */
[C---:B------:R-:W-:Y:S02]  /*2300*/  LOP3.LUT R2, R0.reuse, 0x10, RZ, 0x3c, !PT ;  /* 0x0000001000027812 */ /* 0x040fe400078e3cff */
[----:B------:R-:W-:Y:S02]  /*2310*/  LOP3.LUT R3, R0, 0x20, RZ, 0x3c, !PT ;  /* 0x0000002000037812 */ /* 0x000fe400078e3cff */
[----:B--2---:R-:W-:Y:S02]  /*2320*/  F2FP.BF16.F32.PACK_AB R160, R97, R96 ;  /* 0x0000006061a0723e */ /* 0x004fe400000010ff */
[----:B------:R-:W-:Y:S02]  /*2330*/  F2FP.BF16.F32.PACK_AB R161, R99, R98 ;  /* 0x0000006263a1723e */ /* 0x000fe400000010ff */
[----:B------:R-:W-:Y:S02]  /*2340*/  F2FP.BF16.F32.PACK_AB R162, R101, R100 ;  /* 0x0000006465a2723e */ /* 0x000fe400000010ff */
[----:B------:R-:W-:-:S02]  /*2350*/  F2FP.BF16.F32.PACK_AB R163, R103, R102 ;  /* 0x0000006667a3723e */ /* 0x000fc400000010ff */
[----:B------:R-:W-:Y:S02]  /*2360*/  F2FP.BF16.F32.PACK_AB R164, R105, R104 ;  /* 0x0000006869a4723e */ /* 0x000fe400000010ff */
[----:B------:R-:W-:Y:S02]  /*2370*/  F2FP.BF16.F32.PACK_AB R165, R107, R106 ;  /* 0x0000006a6ba5723e */ /* 0x000fe400000010ff */
[----:B------:R-:W-:Y:S02]  /*2380*/  F2FP.BF16.F32.PACK_AB R166, R109, R108 ;  /* 0x0000006c6da6723e */ /* 0x000fe400000010ff */
[----:B------:R-:W-:Y:S02]  /*2390*/  F2FP.BF16.F32.PACK_AB R167, R111, R110 ;  /* 0x0000006e6fa7723e */ /* 0x000fe400000010ff */
[----:B------:R-:W2:Y:S01]  /*23a0*/  LDTM.x64 R48, tmem[UR4+0x40] ;  /* 0x00004004003079ee */ /* 0x000ea20008340000 */
[----:B------:R-:W-:Y:S02]  /*23b0*/  F2FP.BF16.F32.PACK_AB R112, R113, R112 ;  /* 0x000000707170723e */ /* 0x000fe400000010ff */
[----:B------:R-:W-:-:S02]  /*23c0*/  F2FP.BF16.F32.PACK_AB R120, R121, R120 ;  /* 0x000000787978723e */ /* 0x000fc400000010ff */
[----:B------:R-:W-:Y:S02]  /*23d0*/  F2FP.BF16.F32.PACK_AB R128, R129, R128 ;  /* 0x000000808180723e */ /* 0x000fe400000010ff */
[----:B------:R-:W-:Y:S02]  /*23e0*/  F2FP.BF16.F32.PACK_AB R113, R115, R114 ;  /* 0x000000727371723e */ /* 0x000fe400000010ff */
[----:B------:R-:W-:Y:S02]  /*23f0*/  F2FP.BF16.F32.PACK_AB R121, R123, R122 ;  /* 0x0000007a7b79723e */ /* 0x000fe400000010ff */
[----:B------:R-:W-:Y:S02]  /*2400*/  F2FP.BF16.F32.PACK_AB R129, R131, R130 ;  /* 0x000000828381723e */ /* 0x000fe400000010ff */
[----:B------:R-:W-:Y:S02]  /*2410*/  F2FP.BF16.F32.PACK_AB R114, R117, R116 ;  /* 0x000000747572723e */ /* 0x000fe400000010ff */
[----:B------:R-:W-:-:S02]  /*2420*/  F2FP.BF16.F32.PACK_AB R115, R119, R118 ;  /* 0x000000767773723e */ /* 0x000fc400000010ff */
[----:B------:R-:W-:Y:S02]  /*2430*/  F2FP.BF16.F32.PACK_AB R122, R125, R124 ;  /* 0x0000007c7d7a723e */ /* 0x000fe400000010ff */
[----:B------:R-:W-:Y:S02]  /*2440*/  F2FP.BF16.F32.PACK_AB R123, R127, R126 ;  /* 0x0000007e7f7b723e */ /* 0x000fe400000010ff */
[----:B------:R-:W-:Y:S02]  /*2450*/  F2FP.BF16.F32.PACK_AB R130, R133, R132 ;  /* 0x000000848582723e */ /* 0x000fe400000010ff */
[----:B------:R-:W-:Y:S02]  /*2460*/  F2FP.BF16.F32.PACK_AB R136, R137, R136 ;  /* 0x000000888988723e */ /* 0x000fe400000010ff */
[----:B--2---:R-:W-:Y:S02]  /*2470*/  F2FP.BF16.F32.PACK_AB R116, R49, R48 ;  /* 0x000000303174723e */ /* 0x004fe400000010ff */
        /* <DEDUP_REMOVED lines=9> */
[----:B----4-:R-:W2:Y:S01]  /*2510*/  LDTM.x64 R4, tmem[UR4+0x80] ;  /* 0x00008004000479ee */ /* 0x010ea20008340000 */
        /* <DEDUP_REMOVED lines=63> */
[----:B------:R-:W-:Y:S01]  /*2910*/  NOP ;  /* 0x0000000000007918 */ /* 0x000fe20000000000 */
[----:B---3--:R-:W-:Y:S01]  /*2920*/  STS.128 [R0+UR14], R160 ;  /* 0x000000a000007988 */ /* 0x008fe20008000c0e */
[----:B------:R-:W-:Y:S01]  /*2930*/  F2FP.BF16.F32.PACK_AB R152, R153, R152 ;  /* 0x000000989998723e */ /* 0x000fe200000010ff */
[----:B------:R-:W-:Y:S01]  /*2940*/  ULEA UR4, UR19, UR14, 0xe ;  /* 0x0000000e13047291 */ /* 0x000fe2000f8e70ff */
[----:B------:R-:W-:Y:S01]  /*2950*/  F2FP.BF16.F32.PACK_AB R153, R155, R154 ;  /* 0x0000009a9b99723e */ /* 0x000fe200000010ff */
[----:B------:R-:W-:Y:S01]  /*2960*/  STS.128 [R0+UR14+0x4000], R116 ;  /* 0x0040007400007988 */ /* 0x000fe20008000c0e */
[----:B------:R-:W-:-:S02]  /*2970*/  F2FP.BF16.F32.PACK_AB R154, R157, R156 ;  /* 0x0000009c9d9a723e */ /* 0x000fc400000010ff */
[----:B------:R-:W-:Y:S01]  /*2980*/  F2FP.BF16.F32.PACK_AB R155, R159, R158 ;  /* 0x0000009e9f9b723e */ /* 0x000fe200000010ff */
[----:B------:R-:W-:Y:S01]  /*2990*/  STS.128 [R0+UR14+0x8000], R68 ;  /* 0x0080004400007988 */ /* 0x000fe20008000c0e */
[----:B--2---:R-:W-:Y:S02]  /*29a0*/  F2FP.BF16.F32.PACK_AB R4, R5, R4 ;  /* 0x000000040504723e */ /* 0x004fe400000010ff */
[----:B------:R-:W-:Y:S02]  /*29b0*/  F2FP.BF16.F32.PACK_AB R5, R7, R6 ;  /* 0x000000060705723e */ /* 0x000fe400000010ff */
[----:B------:R-:W-:Y:S02]  /*29c0*/  F2FP.BF16.F32.PACK_AB R12, R13, R12 ;  /* 0x0000000c0d0c723e */ /* 0x000fe400000010ff */
[----:B------:R-:W-:Y:S02]  /*29d0*/  F2FP.BF16.F32.PACK_AB R6, R9, R8 ;  /* 0x000000080906723e */ /* 0x000fe400000010ff */
[----:B------:R-:W-:-:S02]  /*29e0*/  F2FP.BF16.F32.PACK_AB R7, R11, R10 ;  /* 0x0000000a0b07723e */ /* 0x000fc400000010ff */
[----:B------:R-:W-:Y:S02]  /*29f0*/  F2FP.BF16.F32.PACK_AB R13, R15, R14 ;  /* 0x0000000e0f0d723e */ /* 0x000fe400000010ff */
[----:B------:R-:W-:Y:S01]  /*2a00*/  F2FP.BF16.F32.PACK_AB R20, R21, R20 ;  /* 0x000000141514723e */ /* 0x000fe200000010ff */
[----:B------:R2:W-:Y:S01]  /*2a10*/  STS.128 [R0+UR14+0xc000], R4 ;  /* 0x00c0000400007988 */ /* 0x0005e20008000c0e */
[----:B------:R-:W-:Y:S02]  /*2a20*/  F2FP.BF16.F32.PACK_AB R14, R17, R16 ;  /* 0x00000010110e723e */ /* 0x000fe400000010ff */
[----:B------:R-:W-:Y:S01]  /*2a30*/  F2FP.BF16.F32.PACK_AB R15, R19, R18 ;  /* 0x00000012130f723e */ /* 0x000fe200000010ff */
[----:B------:R-:W-:Y:S01]  /*2a40*/  STS.128 [R2+UR14], R164 ;  /* 0x000000a402007988 */ /* 0x000fe20008000c0e */
[----:B------:R-:W-:Y:S02]  /*2a50*/  F2FP.BF16.F32.PACK_AB R21, R23, R22 ;  /* 0x000000161715723e */ /* 0x000fe400000010ff */
[----:B------:R-:W-:Y:S01]  /*2a60*/  F2FP.BF16.F32.PACK_AB R22, R25, R24 ;  /* 0x000000181916723e */ /* 0x000fe200000010ff */
[----:B------:R-:W-:Y:S01]  /*2a70*/  STS.128 [R2+UR14+0x4000], R124 ;  /* 0x0040007c02007988 */ /* 0x000fe20008000c0e */
[----:B------:R-:W-:-:S02]  /*2a80*/  F2FP.BF16.F32.PACK_AB R23, R27, R26 ;  /* 0x0000001a1b17723e */ /* 0x000fc400000010ff */
[----:B------:R-:W-:Y:S01]  /*2a90*/  F2FP.BF16.F32.PACK_AB R28, R29, R28 ;  /* 0x0000001c1d1c723e */ /* 0x000fe200000010ff */
[----:B------:R-:W-:Y:S01]  /*2aa0*/  STS.128 [R2+UR14+0x8000], R76 ;  /* 0x0080004c02007988 */ /* 0x000fe20008000c0e */
[----:B------:R-:W-:Y:S02]  /*2ab0*/  F2FP.BF16.F32.PACK_AB R29, R31, R30 ;  /* 0x0000001e1f1d723e */ /* 0x000fe400000010ff */
[----:B------:R-:W-:Y:S01]  /*2ac0*/  F2FP.BF16.F32.PACK_AB R36, R37, R36 ;  /* 0x000000242524723e */ /* 0x000fe200000010ff */
[----:B------:R3:W-:Y:S01]  /*2ad0*/  STS.128 [R2+UR14+0xc000], R12 ;  /* 0x00c0000c02007988 */ /* 0x0007e20008000c0e */
[----:B------:R-:W-:Y:S02]  /*2ae0*/  F2FP.BF16.F32.PACK_AB R30, R33, R32 ;  /* 0x00000020211e723e */ /* 0x000fe400000010ff */
[----:B------:R-:W-:Y:S01]  /*2af0*/  F2FP.BF16.F32.PACK_AB R31, R35, R34 ;  /* 0x00000022231f723e */ /* 0x000fe200000010ff */
[----:B------:R-:W-:Y:S01]  /*2b00*/  STS.128 [R3+UR14], R112 ;  /* 0x0000007003007988 */ /* 0x000fe20008000c0e */
[----:B------:R-:W-:-:S02]  /*2b10*/  F2FP.BF16.F32.PACK_AB R37, R39, R38 ;  /* 0x000000262725723e */ /* 0x000fc400000010ff */
[----:B------:R-:W-:Y:S01]  /*2b20*/  F2FP.BF16.F32.PACK_AB R44, R45, R44 ;  /* 0x0000002c2d2c723e */ /* 0x000fe200000010ff */
[----:B------:R-:W-:Y:S01]  /*2b30*/  STS.128 [R3+UR14+0x4000], R132 ;  /* 0x0040008403007988 */ /* 0x000fe20008000c0e */
[----:B------:R-:W-:Y:S02]  /*2b40*/  LOP3.LUT R8, R0, 0x30, RZ, 0x3c, !PT ;  /* 0x0000003000087812 */ /* 0x000fe400078e3cff */
[----:B------:R-:W-:Y:S01]  /*2b50*/  F2FP.BF16.F32.PACK_AB R38, R41, R40 ;  /* 0x000000282926723e */ /* 0x000fe200000010ff */
[----:B------:R-:W-:Y:S01]  /*2b60*/  STS.128 [R3+UR14+0x8000], R84 ;  /* 0x0080005403007988 */ /* 0x000fe20008000c0e */
[----:B------:R-:W-:Y:S02]  /*2b70*/  F2FP.BF16.F32.PACK_AB R39, R43, R42 ;  /* 0x0000002a2b27723e */ /* 0x000fe400000010ff */
[----:B------:R-:W-:Y:S01]  /*2b80*/  F2FP.BF16.F32.PACK_AB R45, R47, R46 ;  /* 0x0000002e2f2d723e */ /* 0x000fe200000010ff */
[----:B------:R4:W-:Y:S01]  /*2b90*/  STS.128 [R3+UR14+0xc000], R20 ;  /* 0x00c0001403007988 */ /* 0x0009e20008000c0e */
[----:B------:R-:W-:-:S02]  /*2ba0*/  F2FP.BF16.F32.PACK_AB R52, R53, R52 ;  /* 0x000000343534723e */ /* 0x000fc400000010ff */
[C---:B--2---:R-:W-:Y:S01]  /*2bb0*/  LOP3.LUT R4, R0.reuse, 0x40, RZ, 0x3c, !PT ;  /* 0x0000004000047812 */ /* 0x044fe200078e3cff */
[----:B------:R2:W-:Y:S01]  /*2bc0*/  STS.128 [R8+UR14], R120 ;  /* 0x0000007808007988 */ /* 0x0005e20008000c0e */
[----:B------:R-:W-:Y:S02]  /*2bd0*/  F2FP.BF16.F32.PACK_AB R46, R49, R48 ;  /* 0x00000030312e723e */ /* 0x000fe400000010ff */
[----:B------:R-:W-:Y:S01]  /*2be0*/  F2FP.BF16.F32.PACK_AB R47, R51, R50 ;  /* 0x00000032332f723e */ /* 0x000fe200000010ff */
[----:B------:R2:W-:Y:S01]  /*2bf0*/  STS.128 [R8+UR14+0x4000], R72 ;  /* 0x0040004808007988 */ /* 0x0005e20008000c0e */
[----:B------:R-:W-:Y:S02]  /*2c00*/  F2FP.BF16.F32.PACK_AB R53, R55, R54 ;  /* 0x000000363735723e */ /* 0x000fe400000010ff */
[----:B------:R-:W-:Y:S01]  /*2c10*/  F2FP.BF16.F32.PACK_AB R60, R61, R60 ;  /* 0x0000003c3d3c723e */ /* 0x000fe200000010ff */
[----:B------:R2:W-:Y:S01]  /*2c20*/  STS.128 [R8+UR14+0x8000], R92 ;  /* 0x0080005c08007988 */ /* 0x0005e20008000c0e */
[----:B---3--:R-:W-:-:S02]  /*2c30*/  LOP3.LUT R2, R0, 0x50, RZ, 0x3c, !PT ;  /* 0x0000005000027812 */ /* 0x008fc400078e3cff */
[----:B------:R-:W-:Y:S01]  /*2c40*/  F2FP.BF16.F32.PACK_AB R54, R57, R56 ;  /* 0x000000383936723e */ /* 0x000fe200000010ff */
[----:B------:R2:W-:Y:S01]  /*2c50*/  STS.128 [R8+UR14+0xc000], R28 ;  /* 0x00c0001c08007988 */ /* 0x0005e20008000c0e */
[----:B------:R-:W-:Y:S02]  /*2c60*/  F2FP.BF16.F32.PACK_AB R55, R59, R58 ;  /* 0x0000003a3b37723e */ /* 0x000fe400000010ff */
[----:B------:R-:W-:Y:S01]  /*2c70*/  F2FP.BF16.F32.PACK_AB R61, R63, R62 ;  /* 0x0000003e3f3d723e */ /* 0x000fe200000010ff */
[----:B------:R2:W-:Y:S01]  /*2c80*/  STS.128 [R4+UR14], R128 ;  /* 0x0000008004007988 */ /* 0x0005e20008000c0e */
[----:B----4-:R-:W-:Y:S02]  /*2c90*/  LOP3.LUT R3, R0, 0x60, RZ, 0x3c, !PT ;  /* 0x0000006000037812 */ /* 0x010fe400078e3cff */
[----:B------:R-:W-:Y:S01]  /*2ca0*/  F2FP.BF16.F32.PACK_AB R62, R65, R64 ;  /* 0x00000040413e723e */ /* 0x000fe200000010ff */
[----:B------:R2:W-:Y:S01]  /*2cb0*/  STS.128 [R4+UR14+0x4000], R80 ;  /* 0x0040005004007988 */ /* 0x0005e20008000c0e */
[----:B------:R-:W-:-:S02]  /*2cc0*/  F2FP.BF16.F32.PACK_AB R63, R67, R66 ;  /* 0x00000042433f723e */ /* 0x000fc400000010ff */
[----:B------:R-:W-:Y:S01]  /*2cd0*/  LOP3.LUT R0, R0, 0x70, RZ, 0x3c, !PT ;  /* 0x0000007000007812 */ /* 0x000fe200078e3cff */
[----:B------:R2:W-:Y:S04]  /*2ce0*/  STS.128 [R4+UR14+0x8000], R100 ;  /* 0x0080006404007988 */ /* 0x0005e80008000c0e */
[----:B------:R2:W-:Y:S04]  /*2cf0*/  STS.128 [R4+UR14+0xc000], R36 ;  /* 0x00c0002404007988 */ /* 0x0005e80008000c0e */
[----:B------:R2:W-:Y:S04]  /*2d00*/  STS.128 [R2+UR14], R136 ;  /* 0x0000008802007988 */ /* 0x0005e80008000c0e */
[----:B------:R2:W-:Y:S04]  /*2d10*/  STS.128 [R2+UR14+0x4000], R88 ;  /* 0x0040005802007988 */ /* 0x0005e80008000c0e */
        /* <DEDUP_REMOVED lines=9> */
[----:B------:R2:W-:Y:S01]  /*2db0*/  STS.128 [R0+UR14+0xc000], R60 ;  /* 0x00c0003c00007988 */ /* 0x0005e20008000c0e */
[----:B------:R3:W-:Y:S06]  /*2dc0*/  MEMBAR.ALL.CTA ;  /* 0x0000000000007992 */ /* 0x0007ec0000008000 */
[----:B---3--:R-:W3:Y:S02]  /*2dd0*/  FENCE.VIEW.ASYNC.S ;  /* 0x00000000000073c6 */ /* 0x008ee40000000000 */
[----:B---3--:R-:W-:Y:S06]  /*2de0*/  BAR.SYNC.DEFER_BLOCKING 0x0 ;  /* 0x0000000000007b1d */ /* 0x008fec0000010000 */
[----:B------:R2:W-:Y:S01]  /*2df0*/  UTMASTG.2D [UR4], [UR16] ;  /* 0x00000004100073b5 */ /* 0x0005e20008008000 */
[----:B------:R0:W-:Y:S01]  /*2e00*/  UTMACMDFLUSH ;  /* 0x00000000000079b7 */ /* 0x0001e20000000000 */
[----:B------:R-:W-:-:S04]  /*2e10*/  DEPBAR.LE SB0, 0x0 ;  /* 0x000080000000791a */ /* 0x000fc80000000000 */
[----:B------:R-:W-:Y:S08]  /*2e20*/  BAR.SYNC.DEFER_BLOCKING 0x0 ;  /* 0x0000000000007b1d */ /* 0x000ff00000010000 */
[----:B------:R-:W-:Y:S06]  /*2e30*/  BAR.SYNC.DEFER_BLOCKING 0x0 ;  /* 0x0000000000007b1d */ /* 0x000fec0000010000 */
[----:B--2---:R-:W-:Y:S05]  /*2e40*/  @P1 BRA `(.L_x_63) ;  /* 0x0000000000a01947 */ /* 0x004fea0003800000 */
[----:B------:R-:W2:Y:S01]  /*2e50*/  S2UR UR5, SR_CgaCtaId ;  /* 0x00000000000579c3 */ /* 0x000ea20000008800 */
[----:B------:R-:W-:Y:S01]  /*2e60*/  NOP ;  /* 0x0000000000007918 */ /* 0x000fe20000000000 */
[----:B------:R-:W-:Y:S01]  /*2e70*/  UMOV UR4, 0x50 ;  /* 0x0000005000047882 */ /* 0x000fe20000000000 */
[----:B------:R-:W-:Y:S02]  /*2e80*/  IMAD.U32 R0, RZ, RZ, UR36 ;  /* 0x00000024ff007e24 */ /* 0x000fe4000f8e00ff */
[----:B------:R-:W-:Y:S02]  /*2e90*/  IMAD.MOV.U32 R3, RZ, RZ, 0xff ;  /* 0x000000ffff037424 */ /* 0x000fe400078e00ff */
[----:B------:R-:W-:Y:S01]  /*2ea0*/  IMAD.MOV.U32 R7, RZ, RZ, 0x1 ;  /* 0x00000001ff077424 */ /* 0x000fe200078e00ff */
[----:B------:R-:W-:-:S04]  /*2eb0*/  LOP3.LUT R0, R0, 0xffff, RZ, 0xc0, !PT ;  /* 0x0000ffff00007812 */ /* 0x000fc800078ec0ff */
[----:B------:R-:W-:-:S05]  /*2ec0*/  SHF.R.U32.HI R0, RZ, 0x5, R0 ;  /* 0x00000005ff007819 */ /* 0x000fca0000011600 */
[----:B------:R-:W-:Y:S01]  /*2ed0*/  VIADD R2, R0, 0x10 ;  /* 0x0000001000027836 */ /* 0x000fe20000000000 */
[----:B------:R-:W-:Y:S01]  /*2ee0*/  SHF.L.U32 R0, R3, R0, RZ ;  /* 0x0000000003007219 */ /* 0x000fe200000006ff */
[----:B--2---:R-:W-:-:S03]  /*2ef0*/  ULEA UR6, UR5, UR4, 0x18 ;  /* 0x0000000405067291 */ /* 0x004fc6000f8ec0ff */
[----:B------:R-:W-:-:S04]  /*2f00*/  SHF.L.U32 R3, R7, R2, RZ ;  /* 0x0000000207037219 */ /* 0x000fc800000006ff */
[----:B------:R-:W-:Y:S02]  /*2f10*/  LOP3.LUT R0, R3, R0, RZ, 0xfc, !PT ;  /* 0x0000000003007212 */ /* 0x000fe400078efcff */
[----:B------:R-:W2:Y:S02]  /*2f20*/  LDS R5, [UR6] ;  /* 0x00000006ff057984 */ /* 0x000ea40008000800 */
[C---:B------:R-:W-:Y:S02]  /*2f30*/  LOP3.LUT R2, R0.reuse, 0xffff, RZ, 0xc0, !PT ;  /* 0x0000ffff00027812 */ /* 0x040fe400078ec0ff */
[----:B--2---:R-:W-:-:S04]  /*2f40*/  LOP3.LUT R3, R0, 0xffff, R5, 0x80, !PT ;  /* 0x0000ffff00037812 */ /* 0x004fc800078e8005 */
[----:B------:R-:W-:-:S13]  /*2f50*/  ISETP.NE.AND P0, PT, R3, R2, PT ;  /* 0x000000020300720c */ /* 0x000fda0003f05270 */
[----:B------:R-:W-:Y:S05]  /*2f60*/  @P0 BRA `(.L_x_64) ;  /* 0x0000000000500947 */ /* 0x000fea0003800000 */
[----:B------:R-:W-:Y:S02]  /*2f70*/  SHF.R.U32.HI R5, RZ, 0x10, R5 ;  /* 0x00000010ff057819 */ /* 0x000fe40000011605 */
[----:B------:R-:W-:-:S04]  /*2f80*/  SHF.R.U32.HI R2, RZ, 0x10, R0 ;  /* 0x00000010ff027819 */ /* 0x000fc80000011600 */
[----:B------:R-:W-:-:S04]  /*2f90*/  LOP3.LUT R5, R5, R2, RZ, 0xc0, !PT ;  /* 0x0000000205057212 */ /* 0x000fc800078ec0ff */
[----:B------:R-:W-:-:S13]  /*2fa0*/  ISETP.NE.AND P0, PT, R5, R2, PT ;  /* 0x000000020500720c */ /* 0x000fda0003f05270 */
[----:B------:R-:W-:Y:S05]  /*2fb0*/  @P0 BRA `(.L_x_65) ;  /* 0x0000000000300947 */ /* 0x000fea0003800000 */
[----:B------:R-:W-:Y:S01]  /*2fc0*/  R2UR UR4, R0 ;  /* 0x00000000000472ca */ /* 0x000fe200000e0000 */
[----:B------:R-:W-:Y:S01]  /*2fd0*/  VOTEU.ANY UR5, UPT, PT ;  /* 0x0000000000057886 */ /* 0x000fe200038e0100 */
[----:B------:R-:W2:Y:S01]  /*2fe0*/  S2R R0, SR_LANEID ;  /* 0x0000000000007919 */ /* 0x000ea20000000000 */
[----:B------:R-:W-:-:S10]  /*2ff0*/  UFLO.U32 UR5, UR5 ;  /* 0x00000005000572bd */ /* 0x000fd400080e0000 */
[----:B------:R-:W-:-:S06]  /*3000*/  ULOP3.LUT UR4, URZ, UR4, URZ, 0x33, !UPT ;  /* 0x00000004ff047292 */ /* 0x000fcc000f8e33ff */
[----:B------:R-:W-:-:S04]  /*3010*/  IMAD.U32 R2, RZ, RZ, UR4 ;  /* 0x00000004ff027e24 */ /* 0x000fc8000f8e00ff */
[----:B------:R-:W3:Y:S02]  /*3020*/  REDUX UR7, R2 ;  /* 0x00000000020773c4 */ /* 0x000ee40000000000 */
[----:B------:R4:W-:Y:S01]  /*3030*/  UTCATOMSWS.AND URZ, UR4 ;  /* 0x0000000400ff79e3 */ /* 0x0009e20008000000 */
[----:B--2---:R-:W-:Y:S01]  /*3040*/  ISETP.EQ.U32.AND P0, PT, R0, UR5, PT ;  /* 0x0000000500007c0c */ /* 0x004fe2000bf02070 */
[----:B---3--:R-:W-:-:S12]  /*3050*/  IMAD.U32 R0, RZ, RZ, UR7 ;  /* 0x00000007ff007e24 */ /* 0x008fd8000f8e00ff */
[----:B------:R4:W-:Y:S01]  /*3060*/  @P0 ATOMS.AND RZ, [UR6], R0 ;  /* 0x00000000ffff098c */ /* 0x0009e2000a800006 */
[----:B------:R-:W-:Y:S05]  /*3070*/  BRA `(.L_x_63) ;  /* 0x0000000000147947 */ /* 0x000fea0003800000 */
.L_x_65:
[----:B------:R-:W-:-:S07]  /*3080*/  MOV R2, 0x30a0 ;  /* 0x000030a000027802 */ /* 0x000fce0000000f00 */
[----:B-1----:R-:W-:Y:S05]  /*3090*/  CALL.REL.NOINC `($__internal_0_$__cuda_sm10x_tcgen05_guardrail_trap_col_being_dealloced_not_returned_by_alloc) ;  /* 0x0000000000447944 */ /* 0x002fea0003c00000 */
[----:B------:R-:W-:Y:S05]  /*30a0*/  BRA `(.L_x_63) ;  /* 0x0000000000087947 */ /* 0x000fea0003800000 */
.L_x_64:
[----:B------:R-:W-:-:S07]  /*30b0*/  MOV R2, 0x30d0 ;  /* 0x000030d000027802 */ /* 0x000fce0000000f00 */
[----:B-1----:R-:W-:Y:S05]  /*30c0*/  CALL.REL.NOINC `($__internal_2_$__cuda_sm10x_tcgen05_guardrail_trap_unallocated_columns_being_dealloced) ;  /* 0x0000000000507944 */ /* 0x002fea0003c00000 */
.L_x_63:
[----:B------:R-:W-:Y:S01]  /*30d0*/  NOP ;  /* 0x0000000000007918 */ /* 0x000fe20000000000 */
[----:B----4-:R-:W-:Y:S05]  /*30e0*/  EXIT ;  /* 0x000000000000794d */ /* 0x010fea0003800000 */
.L_x_54:
[----:B------:R-:W2:Y:S02]  /*30f0*/  SYNCS.PHASECHK.TRANS64.TRYWAIT P0, [UR14+0x18000], RZ ;  /* 0x018000ffff0075a7 */ /* 0x000ea4000800110e */
[----:B--2---:R-:W-:Y:S05]  /*3100*/  @!P0 BRA `(.L_x_54) ;  /* 0xfffffffc00f88947 */ /* 0x004fea000383ffff */
[----:B------:R-:W-:Y:S05]  /*3110*/  BRA `(.L_x_66) ;  /* 0xffffffe800887947 */ /* 0x000fea000383ffff */
.L_x_56:
[----:B------:R-:W2:Y:S02]  /*3120*/  SYNCS.PHASECHK.TRANS64.TRYWAIT P3, [UR14+0x18010], RZ ;  /* 0x018010ffff0075a7 */ /* 0x000ea4000806110e */
[----:B--2---:R-:W-:Y:S05]  /*3130*/  @!P3 BRA `(.L_x_56) ;  /* 0xfffffffc00f8b947 */ /* 0x004fea000383ffff */
[----:B------:R-:W-:Y:S05]  /*3140*/  BRA `(.L_x_67) ;  /* 0xffffffec00147947 */ /* 0x000fea000383ffff */
.L_x_57:
[----:B------:R-:W3:Y:S02]  /*3150*/  SYNCS.PHASECHK.TRANS64.TRYWAIT P0, [UR14+0x18000], R3 ;  /* 0x01800003ff0075a7 */ /* 0x000ee4000800110e */
[----:B---3--:R-:W-:Y:S05]  /*3160*/  @!P0 BRA `(.L_x_57) ;  /* 0xfffffffc00f88947 */ /* 0x008fea000383ffff */
[----:B------:R-:W-:Y:S05]  /*3170*/  BRA `(.L_x_68) ;  /* 0xffffffec00847947 */ /* 0x000fea000383ffff */
.L_x_59:
[----:B------:R-:W3:Y:S02]  /*3180*/  SYNCS.PHASECHK.TRANS64.TRYWAIT P0, [UR14+0x18010], R3 ;  /* 0x01801003ff0075a7 */ /* 0x000ee4000800110e */
[----:B---3--:R-:W-:Y:S05]  /*3190*/  @!P0 BRA `(.L_x_59) ;  /* 0xfffffffc00f88947 */ /* 0x008fea000383ffff */
[----:B------:R-:W-:Y:S05]  /*31a0*/  BRA `(.L_x_69) ;  /* 0xfffffff000047947 */ /* 0x000fea000383ffff */
        .weak           $__internal_0_$__cuda_sm10x_tcgen05_guardrail_trap_col_being_dealloced_not_returned_by_alloc
        .type           $__internal_0_$__cuda_sm10x_tcgen05_guardrail_trap_col_being_dealloced_not_returned_by_alloc,@function
        .size           $__internal_0_$__cuda_sm10x_tcgen05_guardrail_trap_col_being_dealloced_not_returned_by_alloc,($__internal_1_$__cuda_sm10x_tcgen05_guardrail_trap_phase_invalid_during_alloc - $__internal_0_$__cuda_sm10x_tcgen05_guardrail_trap_col_being_dealloced_not_returned_by_alloc)
$__internal_0_$__cuda_sm10x_tcgen05_guardrail_trap_col_being_dealloced_not_returned_by_alloc:
[----:B------:R-:W-:Y:S05]  /*31b0*/  BPT.TRAP 0x1 ;  /* 0x000000040000795c */ /* 0x000fea0000300000 */
[----:B------:R-:W-:-:S04]  /*31c0*/  IMAD.MOV.U32 R3, RZ, RZ, 0x0 ;  /* 0x00000000ff037424 */ /* 0x000fc800078e00ff */
[----:B------:R-:W-:Y:S05]  /*31d0*/  RET.REL.NODEC R2 `(gluon_tcgen05) ;  /* 0xffffffcc02887950 */ /* 0x000fea0003c3ffff */
        .weak           $__internal_1_$__cuda_sm10x_tcgen05_guardrail_trap_phase_invalid_during_alloc
        .type           $__internal_1_$__cuda_sm10x_tcgen05_guardrail_trap_phase_invalid_during_alloc,@function
        .size           $__internal_1_$__cuda_sm10x_tcgen05_guardrail_trap_phase_invalid_during_alloc,($__internal_2_$__cuda_sm10x_tcgen05_guardrail_trap_unallocated_columns_being_dealloced - $__internal_1_$__cuda_sm10x_tcgen05_guardrail_trap_phase_invalid_during_alloc)
$__internal_1_$__cuda_sm10x_tcgen05_guardrail_trap_phase_invalid_during_alloc:
[----:B------:R-:W-:Y:S05]  /*31e0*/  BPT.TRAP 0x1 ;  /* 0x000000040000795c */ /* 0x000fea0000300000 */
[----:B------:R-:W-:-:S04]  /*31f0*/  IMAD.MOV.U32 R3, RZ, RZ, 0x0 ;  /* 0x00000000ff037424 */ /* 0x000fc800078e00ff */
[----:B------:R-:W-:Y:S05]  /*3200*/  RET.REL.NODEC R2 `(gluon_tcgen05) ;  /* 0xffffffcc027c7950 */ /* 0x000fea0003c3ffff */
        .weak           $__internal_2_$__cuda_sm10x_tcgen05_guardrail_trap_unallocated_columns_being_dealloced
        .type           $__internal_2_$__cuda_sm10x_tcgen05_guardrail_trap_unallocated_columns_being_dealloced,@function
        .size           $__internal_2_$__cuda_sm10x_tcgen05_guardrail_trap_unallocated_columns_being_dealloced,(.L_x_73 - $__internal_2_$__cuda_sm10x_tcgen05_guardrail_trap_unallocated_columns_being_dealloced)
$__internal_2_$__cuda_sm10x_tcgen05_guardrail_trap_unallocated_columns_being_dealloced:
[----:B------:R-:W-:Y:S05]  /*3210*/  BPT.TRAP 0x1 ;  /* 0x000000040000795c */ /* 0x000fea0000300000 */
[----:B------:R-:W-:-:S04]  /*3220*/  IMAD.MOV.U32 R3, RZ, RZ, 0x0 ;  /* 0x00000000ff037424 */ /* 0x000fc800078e00ff */
[----:B------:R-:W-:Y:S05]  /*3230*/  RET.REL.NODEC R2 `(gluon_tcgen05) ;  /* 0xffffffcc02707950 */ /* 0x000fea0003c3ffff */
.L_x_70:
[----:B------:R-:W-:-:S00]  /*3240*/  BRA `(.L_x_70) ;  /* 0xfffffffc00fc7947 */ /* 0x000fc0000383ffff */
[----:B------:R-:W-:-:S00]  /*3250*/  NOP ;  /* 0x0000000000007918 */ /* 0x000fc00000000000 */
        /* <DEDUP_REMOVED lines=10> */
.L_x_73:


//--------------------- .nv.shared.gluon_tcgen05  --------------------------
	.section	.nv.shared.gluon_tcgen05,"aw",@nobits
	.sectionflags	@""
	.align	16
	.zero		1024


//--------------------- .nv.shared.reserved.0     --------------------------
	.section	.nv.shared.reserved.0,"aw",@nobits
	.align	8
	.weak		__nv_reservedSMEM_offset_0_alias
	.size		__nv_reservedSMEM_offset_0_alias, 0, 64
	.other		__nv_reservedSMEM_offset_0_alias,@"STO_CUDA_RESERVED_SHARED STV_DEFAULT"
__nv_reservedSMEM_offset_0_alias:
	.zero		0
.nv.shared.reserved.0:
	.zero		64
	.weak		__nv_reservedSMEM_allocation_phase
	.type		__nv_reservedSMEM_allocation_phase,@object
	.size		__nv_reservedSMEM_allocation_phase,(.L_0 - __nv_reservedSMEM_allocation_phase)
__nv_reservedSMEM_allocation_phase:
	.zero		1
.L_0:
	.zero		7
	.weak		__nv_reservedSMEM_devtool_atexit_pc
	.type		__nv_reservedSMEM_devtool_atexit_pc,@object
	.size		__nv_reservedSMEM_devtool_atexit_pc,(__nv_reservedSMEM_allocation_mask - __nv_reservedSMEM_devtool_atexit_pc)
__nv_reservedSMEM_devtool_atexit_pc:
	.zero		8
	.weak		__nv_reservedSMEM_allocation_mask
	.type		__nv_reservedSMEM_allocation_mask,@object
	.size		__nv_reservedSMEM_allocation_mask,(.L_2 - __nv_reservedSMEM_allocation_mask)
__nv_reservedSMEM_allocation_mask:
	.zero		4
.L_2:


//--------------------- .nv.constant0.gluon_tcgen05 --------------------------
	.section	.nv.constant0.gluon_tcgen05,"a",@progbits
	.sectionflags	@""
	.align	4
.nv.constant0.gluon_tcgen05:
	.zero		976


//--------------------- SYMBOLS --------------------------

	.type		.nv.reservedSmem.offset0,@object
	.size		.nv.reservedSmem.offset0,0x4
	.type		.nv.reservedSmem.cap,@object
	.size		.nv.reservedSmem.cap,0x4
